// auto-generated by cutlass_sweep.gemm — config: {"arch": "sm_90", "cluster_m": 2, "cluster_n": 1, "dtype": "int8", "dtype_b": "int8", "layout": "nt", "stages": 0, "tile_k": 256, "tile_m": 192, "tile_n": 240}
#include "cutlass/cutlass.h"
#include "cutlass/gemm/collective/collective_builder.hpp"
#include "cutlass/gemm/device/gemm_universal_adapter.h"
#include "cutlass/gemm/kernel/gemm_universal.hpp"
#include "cutlass/epilogue/collective/collective_builder.hpp"

using ElemA = int8_t;
using ElemB = int8_t;
using ElemCD = int8_t;
using Acc  = int32_t;
using TileShape    = cute::Shape<cute::_192, cute::_240, cute::_256>;
using ClusterShape = cute::Shape<cute::_2, cute::_1, cute::_1>;

using CollectiveEpilogue = typename cutlass::epilogue::collective::CollectiveBuilder<
    cutlass::arch::Sm90, cutlass::arch::OpClassTensorOp,
    TileShape, ClusterShape,
    cutlass::epilogue::collective::EpilogueTileAuto,
    Acc, Acc,
    ElemCD, cutlass::layout::RowMajor, 128 / cutlass::sizeof_bits<ElemCD>::value,
    ElemCD, cutlass::layout::RowMajor, 128 / cutlass::sizeof_bits<ElemCD>::value,
    cutlass::epilogue::collective::EpilogueScheduleAuto
  >::CollectiveOp;

using CollectiveMainloop = typename cutlass::gemm::collective::CollectiveBuilder<
    cutlass::arch::Sm90, cutlass::arch::OpClassTensorOp,
    ElemA, cutlass::layout::RowMajor, 128 / cutlass::sizeof_bits<ElemA>::value,
    ElemB, cutlass::layout::ColumnMajor, 128 / cutlass::sizeof_bits<ElemB>::value,
    Acc,
    TileShape, ClusterShape,
    cutlass::gemm::collective::StageCountAutoCarveout<static_cast<int>(sizeof(typename CollectiveEpilogue::SharedStorage))>,
    cutlass::gemm::collective::KernelScheduleAuto
  >::CollectiveOp;

using GemmKernel = cutlass::gemm::kernel::GemmUniversal<
    cute::Shape<int,int,int,int>,
    CollectiveMainloop,
    CollectiveEpilogue
>;
using Gemm = cutlass::gemm::device::GemmUniversalAdapter<GemmKernel>;

// Force the device kernel symbol into the cubin without needing a host main.
auto* _anchor = &cutlass::device_kernel<GemmKernel>;


// ===== COMPILED SASS (sm_90a) =====

	.target	sm_90a

	.elftype	@"ET_EXEC"


//--------------------- .note.nv.tkinfo           --------------------------
	.section	.note.nv.tkinfo,"",@"SHT_NOTE"
	.sectionflags	@"SHF_NOTE_NV_TKINFO"
	.tkinfo
        /*0018*/ 	.word	0x00000002
        /*0030*/ 	.string	""
        /*0030*/ 	.string	"ptxas"
        /*0030*/ 	.string	"Cuda compilation tools, release 13.0, V13.0.88"
        /*0030*/ 	.string	"Build cuda_13.0.r13.0/compiler.36424714_0"
        /*0030*/ 	.string	"-arch sm_90a -m 64 "



//--------------------- .note.nv.cuinfo           --------------------------
	.section	.note.nv.cuinfo,"",@"SHT_NOTE"
	.sectionflags	@"SHF_NOTE_NV_CUINFO"
        /*0018*/ 	.short	0x0002
        /*001a*/ 	.short	0x005a
        /*001c*/ 	.short	0x0082
	.zero		2


//--------------------- .nv.info                  --------------------------
	.section	.nv.info,"",@"SHT_CUDA_INFO"
	.align	4


	//----- nvinfo : EIATTR_REGCOUNT
	.align		4
        /*0000*/ 	.byte	0x04, 0x2f
        /*0002*/ 	.short	(.L_15 - .L_14)
	.align		4
.L_14:
        /*0004*/ 	.word	index@(_ZN7cutlass13device_kernelINS_4gemm6kernel13GemmUniversalIN4cute5tupleIJiiiiEEENS1_10collective13CollectiveMmaINS1_34MainloopSm90TmaGmmaWarpSpecializedILi2ENS5_IJNS4_1CILi2EEENSA_ILi1EEESC_EEENS1_35KernelTmaWarpSpecializedCooperativeEEENS5_IJNSA_ILi192EEENSA_ILi240EEENSA_ILi256EEEEEEaNS5_IJlSC_lEEEaSK_NS4_8TiledMMAINS4_8MMA_AtomIJNS4_4SM904GMMA26MMA_64x16x32_S32S8S8_SS_TNEEEENS4_6LayoutISD_NS5_IJSC_NSA_ILi0EEESS_EEEEENS5_IJNS4_10UnderscoreESV_SV_EEEEENS4_13SM90_TMA_LOADENS4_14ComposedLayoutINS4_7SwizzleILi3ELi4ELi3EEENS4_18smem_ptr_flag_bitsILi8EEENSR_INS5_IJNSA_ILi8EEENSA_ILi128EEEEEENS5_IJS15_SC_EEEEEEEvNS4_8identityENS4_23SM90_TMA_LOAD_MULTICASTES19_vS1A_EENS_8epilogue10collective6detail29Sm90TmaWarpSpecializedAdapterINS1E_15DefaultEpilogueIaSK_SK_NS1D_6thread17LinearCombinationIaLi1EiiLNS1I_9ScaleType4KindE0ELNS_15FloatRoundStyleE2EaEENS1_15EpilogueDefaultEEEEEvvEEEEvNT_6ParamsE)
        /*0008*/ 	.word	0x000000a8


	//----- nvinfo : EIATTR_FRAME_SIZE
	.align		4
.L_15:
        /*000c*/ 	.byte	0x04, 0x11
        /*000e*/ 	.short	(.L_17 - .L_16)
	.align		4
.L_16:
        /*0010*/ 	.word	index@(_ZN7cutlass13device_kernelINS_4gemm6kernel13GemmUniversalIN4cute5tupleIJiiiiEEENS1_10collective13CollectiveMmaINS1_34MainloopSm90TmaGmmaWarpSpecializedILi2ENS5_IJNS4_1CILi2EEENSA_ILi1EEESC_EEENS1_35KernelTmaWarpSpecializedCooperativeEEENS5_IJNSA_ILi192EEENSA_ILi240EEENSA_ILi256EEEEEEaNS5_IJlSC_lEEEaSK_NS4_8TiledMMAINS4_8MMA_AtomIJNS4_4SM904GMMA26MMA_64x16x32_S32S8S8_SS_TNEEEENS4_6LayoutISD_NS5_IJSC_NSA_ILi0EEESS_EEEEENS5_IJNS4_10UnderscoreESV_SV_EEEEENS4_13SM90_TMA_LOADENS4_14ComposedLayoutINS4_7SwizzleILi3ELi4ELi3EEENS4_18smem_ptr_flag_bitsILi8EEENSR_INS5_IJNSA_ILi8EEENSA_ILi128EEEEEENS5_IJS15_SC_EEEEEEEvNS4_8identityENS4_23SM90_TMA_LOAD_MULTICASTES19_vS1A_EENS_8epilogue10collective6detail29Sm90TmaWarpSpecializedAdapterINS1E_15DefaultEpilogueIaSK_SK_NS1D_6thread17LinearCombinationIaLi1EiiLNS1I_9ScaleType4KindE0ELNS_15FloatRoundStyleE2EaEENS1_15EpilogueDefaultEEEEEvvEEEEvNT_6ParamsE)
        /*0014*/ 	.word	0x00000550


	//----- nvinfo : EIATTR_MIN_STACK_SIZE
	.align		4
.L_17:
        /*0018*/ 	.byte	0x04, 0x12
        /*001a*/ 	.short	(.L_19 - .L_18)
	.align		4
.L_18:
        /*001c*/ 	.word	index@(_ZN7cutlass13device_kernelINS_4gemm6kernel13GemmUniversalIN4cute5tupleIJiiiiEEENS1_10collective13CollectiveMmaINS1_34MainloopSm90TmaGmmaWarpSpecializedILi2ENS5_IJNS4_1CILi2EEENSA_ILi1EEESC_EEENS1_35KernelTmaWarpSpecializedCooperativeEEENS5_IJNSA_ILi192EEENSA_ILi240EEENSA_ILi256EEEEEEaNS5_IJlSC_lEEEaSK_NS4_8TiledMMAINS4_8MMA_AtomIJNS4_4SM904GMMA26MMA_64x16x32_S32S8S8_SS_TNEEEENS4_6LayoutISD_NS5_IJSC_NSA_ILi0EEESS_EEEEENS5_IJNS4_10UnderscoreESV_SV_EEEEENS4_13SM90_TMA_LOADENS4_14ComposedLayoutINS4_7SwizzleILi3ELi4ELi3EEENS4_18smem_ptr_flag_bitsILi8EEENSR_INS5_IJNSA_ILi8EEENSA_ILi128EEEEEENS5_IJS15_SC_EEEEEEEvNS4_8identityENS4_23SM90_TMA_LOAD_MULTICASTES19_vS1A_EENS_8epilogue10collective6detail29Sm90TmaWarpSpecializedAdapterINS1E_15DefaultEpilogueIaSK_SK_NS1D_6thread17LinearCombinationIaLi1EiiLNS1I_9ScaleType4KindE0ELNS_15FloatRoundStyleE2EaEENS1_15EpilogueDefaultEEEEEvvEEEEvNT_6ParamsE)
        /*0020*/ 	.word	0x00000550
.L_19:


//--------------------- .nv.compat                --------------------------
	.section	.nv.compat,"",@"SHT_CUDA_COMPAT_INFO"
	.align	4
        /*0000*/ 	.byte	0x02, 0x09, 0x01, 0x00, 0x02, 0x02, 0x04, 0x00, 0x02, 0x05, 0x05, 0x00, 0x03, 0x07, 0x01, 0x01
        /*0010*/ 	.byte	0x02, 0x03, 0x01, 0x00, 0x02, 0x06, 0x01, 0x00, 0x04, 0x0b, 0x08, 0x00, 0x00, 0x00, 0x00, 0x00
        /*0020*/ 	.byte	0x00, 0x00, 0x00, 0x00


//--------------------- .nv.info._ZN7cutlass13device_kernelINS_4gemm6kernel13GemmUniversalIN4cute5tupleIJiiiiEEENS1_10collective13CollectiveMmaINS1_34MainloopSm90TmaGmmaWarpSpecializedILi2ENS5_IJNS4_1CILi2EEENSA_ILi1EEESC_EEENS1_35KernelTmaWarpSpecializedCooperativeEEENS5_IJNSA_ILi192EEENSA_ILi240EEENSA_ILi256EEEEEEaNS5_IJlSC_lEEEaSK_NS4_8TiledMMAINS4_8MMA_AtomIJNS4_4SM904GMMA26MMA_64x16x32_S32S8S8_SS_TNEEEENS4_6LayoutISD_NS5_IJSC_NSA_ILi0EEESS_EEEEENS5_IJNS4_10UnderscoreESV_SV_EEEEENS4_13SM90_TMA_LOADENS4_14ComposedLayoutINS4_7SwizzleILi3ELi4ELi3EEENS4_18smem_ptr_flag_bitsILi8EEENSR_INS5_IJNSA_ILi8EEENSA_ILi128EEEEEENS5_IJS15_SC_EEEEEEEvNS4_8identityENS4_23SM90_TMA_LOAD_MULTICASTES19_vS1A_EENS_8epilogue10collective6detail29Sm90TmaWarpSpecializedAdapterINS1E_15DefaultEpilogueIaSK_SK_NS1D_6thread17LinearCombinationIaLi1EiiLNS1I_9ScaleType4KindE0ELNS_15FloatRoundStyleE2EaEENS1_15EpilogueDefaultEEEEEvvEEEEvNT_6ParamsE --------------------------
	.section	.nv.info._ZN7cutlass13device_kernelINS_4gemm6kernel13GemmUniversalIN4cute5tupleIJiiiiEEENS1_10collective13CollectiveMmaINS1_34MainloopSm90TmaGmmaWarpSpecializedILi2ENS5_IJNS4_1CILi2EEENSA_ILi1EEESC_EEENS1_35KernelTmaWarpSpecializedCooperativeEEENS5_IJNSA_ILi192EEENSA_ILi240EEENSA_ILi256EEEEEEaNS5_IJlSC_lEEEaSK_NS4_8TiledMMAINS4_8MMA_AtomIJNS4_4SM904GMMA26MMA_64x16x32_S32S8S8_SS_TNEEEENS4_6LayoutISD_NS5_IJSC_NSA_ILi0EEESS_EEEEENS5_IJNS4_10UnderscoreESV_SV_EEEEENS4_13SM90_TMA_LOADENS4_14ComposedLayoutINS4_7SwizzleILi3ELi4ELi3EEENS4_18smem_ptr_flag_bitsILi8EEENSR_INS5_IJNSA_ILi8EEENSA_ILi128EEEEEENS5_IJS15_SC_EEEEEEEvNS4_8identityENS4_23SM90_TMA_LOAD_MULTICASTES19_vS1A_EENS_8epilogue10collective6detail29Sm90TmaWarpSpecializedAdapterINS1E_15DefaultEpilogueIaSK_SK_NS1D_6thread17LinearCombinationIaLi1EiiLNS1I_9ScaleType4KindE0ELNS_15FloatRoundStyleE2EaEENS1_15EpilogueDefaultEEEEEvvEEEEvNT_6ParamsE,"",@"SHT_CUDA_INFO"
	.sectionflags	@""
	.align	4


	//----- nvinfo : EIATTR_CUDA_API_VERSION
	.align		4
        /*0000*/ 	.byte	0x04, 0x37
        /*0002*/ 	.short	(.L_21 - .L_20)
.L_20:
        /*0004*/ 	.word	0x00000082


	//----- nvinfo : EIATTR_KPARAM_INFO
	.align		4
.L_21:
        /*0008*/ 	.byte	0x04, 0x17
        /*000a*/ 	.short	(.L_23 - .L_22)
.L_22:
        /*000c*/ 	.word	0x00000000
        /*0010*/ 	.short	0x0000
        /*0012*/ 	.short	0x0070
        /*0014*/ 	.byte	0x00, 0xf0, 0x01, 0x10


	//----- nvinfo : EIATTR_SPARSE_MMA_MASK
	.align		4
.L_23:
        /*0018*/ 	.byte	0x03, 0x50
        /*001a*/ 	.short	0x0000


	//----- nvinfo : EIATTR_MAXREG_COUNT
	.align		4
        /*001c*/ 	.byte	0x03, 0x1b
        /*001e*/ 	.short	0x00a8


	//----- nvinfo : EIATTR_NUM_BARRIERS
	.align		4
        /*0020*/ 	.byte	0x02, 0x4c
        /*0022*/ 	.byte	0x01
	.zero		1


	//----- nvinfo : EIATTR_EXTERNS
	.align		4
        /*0024*/ 	.byte	0x04, 0x0f
        /*0026*/ 	.short	(.L_25 - .L_24)


	//   ....[0]....
	.align		4
.L_24:
        /*0028*/ 	.word	index@(__assertfail)


	//----- nvinfo : EIATTR_ANNOTATIONS
	.align		4
.L_25:
        /*002c*/ 	.byte	0x04, 0x55
        /*002e*/ 	.short	(.L_27 - .L_26)


	//   ....[0]....
.L_26:
        /*0030*/ 	.word	0x00000001
        /*0034*/ 	.byte	0x80, 0x06, 0x00, 0x00, 0x01, 0x00, 0x00, 0x00, 0xa0, 0x07, 0x00, 0x00, 0x01, 0x00, 0x00, 0x00
        /* <DEDUP_REMOVED lines=486> */
        /*1ea4*/ 	.byte	0xe0, 0x35, 0x02, 0x00


	//----- nvinfo : EIATTR_MERCURY_ISA_VERSION
	.align		4
.L_27:
        /*1ea8*/ 	.byte	0x03, 0x5f
        /*1eaa*/ 	.short	0x0101


	//----- nvinfo : EIATTR_INT_WARP_WIDE_INSTR_OFFSETS
	.align		4
        /*1eac*/ 	.byte	0x04, 0x31
        /*1eae*/ 	.short	(.L_29 - .L_28)


	//   ....[0]....
.L_28:
        /*1eb0*/ 	.word	0x00000440


	//   ....[1]....
        /*1eb4*/ 	.word	0x00000460


	//   ....[2]....
        /*1eb8*/ 	.word	0x00000600


	//   ....[3]....
        /*1ebc*/ 	.word	0x00013a40


	//----- nvinfo : EIATTR_COOP_GROUP_MASK_REGIDS
	.align		4
.L_29:
        /*1ec0*/ 	.byte	0x04, 0x29
        /*1ec2*/ 	.short	(.L_31 - .L_30)


	//   ....[0]....
.L_30:
        /*1ec4*/ 	.word	0xffffffff


	//   ....[1]....
        /*1ec8*/ 	.word	0xffffffff


	//   ....[2]....
        /*1ecc*/ 	.word	0xffffffff


	//   ....[3]....
        /*1ed0*/ 	.word	0xffffffff


	//   ....[4]....
        /*1ed4*/ 	.word	0xffffffff


	//   ....[5]....
        /*1ed8*/ 	.word	0xffffffff


	//----- nvinfo : EIATTR_COOP_GROUP_INSTR_OFFSETS
	.align		4
.L_31:
        /*1edc*/ 	.byte	0x04, 0x28
        /*1ede*/ 	.short	(.L_33 - .L_32)


	//   ....[0]....
.L_32:
        /*1ee0*/ 	.word	0x00000070


	//   ....[1]....
        /*1ee4*/ 	.word	0x00000080


	//   ....[2]....
        /*1ee8*/ 	.word	0x00000140


	//   ....[3]....
        /*1eec*/ 	.word	0x000002a0


	//   ....[4]....
        /*1ef0*/ 	.word	0x000007f0


	//   ....[5]....
        /*1ef4*/ 	.word	0x00001350


	//----- nvinfo : EIATTR_REG_RECONFIG
	.align		4
.L_33:
        /*1ef8*/ 	.byte	0x01, 0x54
	.zero		2


	//----- nvinfo : EIATTR_SYSCALL_OFFSETS
	.align		4
        /*1efc*/ 	.byte	0x04, 0x46
        /*1efe*/ 	.short	(.L_35 - .L_34)


	//   ....[0]....
.L_34:
        /*1f00*/ 	.word	0x00001520


	//----- nvinfo : EIATTR_MBARRIER_INSTR_OFFSETS
	.align		4
.L_35:
        /*1f04*/ 	.byte	0x04, 0x39
        /*1f06*/ 	.short	(.L_37 - .L_36)


	//   ....[0]....
.L_36:
        /*1f08*/ 	.word	0x00000240
        /*1f0c*/ 	.word	0x000000ff
        /*1f10*/ 	.word	0x00000000
        /*1f14*/ 	.short	0x0100
        /*1f16*/ 	.byte	0x08
	.zero		1


	//   ....[1]....
        /*1f18*/ 	.word	0x00000250
        /*1f1c*/ 	.word	0x000000ff
        /*1f20*/ 	.word	0x00000010
        /*1f24*/ 	.short	0x0100
        /*1f26*/ 	.byte	0x08
	.zero		1


	//   ....[2]....
        /*1f28*/ 	.word	0x00000260
        /*1f2c*/ 	.word	0x000000ff
        /*1f30*/ 	.word	0x00000008
        /*1f34*/ 	.short	0x0100
        /*1f36*/ 	.byte	0x08
	.zero		1


	//   ....[3]....
        /*1f38*/ 	.word	0x00000270
        /*1f3c*/ 	.word	0x000000ff
        /*1f40*/ 	.word	0x00000018
        /*1f44*/ 	.short	0x0100
        /*1f46*/ 	.byte	0x08
	.zero		1


	//   ....[4]....
        /*1f48*/ 	.word	0x000006d0
        /*1f4c*/ 	.word	0x000000ff
        /*1f50*/ 	.word	0x00000030
        /*1f54*/ 	.short	0x0100
        /*1f56*/ 	.byte	0x06
	.zero		1


	//   ....[5]....
        /*1f58*/ 	.word	0x00000760
        /*1f5c*/ 	.word	0x000000ff
        /*1f60*/ 	.word	0x00000038
        /*1f64*/ 	.short	0x0100
        /*1f66*/ 	.byte	0x06
	.zero		1


	//   ....[6]....
        /*1f68*/ 	.word	0x00001640
        /*1f6c*/ 	.word	0x00000003
        /*1f70*/ 	.word	0x00000000
        /*1f74*/ 	.short	0x010a
        /*1f76*/ 	.byte	0x3f
	.zero		1


	//   ....[7]....
        /*1f78*/ 	.word	0x00001680
        /*1f7c*/ 	.word	0x00000003
        /*1f80*/ 	.word	0x00000000
        /*1f84*/ 	.short	0x010a
        /*1f86*/ 	.byte	0x3f
	.zero		1


	//   ....[8]....
        /*1f88*/ 	.word	0x0000a930
        /*1f8c*/ 	.word	0x00000005
        /*1f90*/ 	.word	0x00000000
        /*1f94*/ 	.short	0x010a
        /*1f96*/ 	.byte	0x3f
	.zero		1


	//   ....[9]....
        /*1f98*/ 	.word	0x0000a970
        /*1f9c*/ 	.word	0x00000005
        /*1fa0*/ 	.word	0x00000000
        /*1fa4*/ 	.short	0x010a
        /*1fa6*/ 	.byte	0x3f
	.zero		1


	//   ....[10]....
        /*1fa8*/ 	.word	0x00013870
        /*1fac*/ 	.word	0x00000005
        /*1fb0*/ 	.word	0x00000000
        /*1fb4*/ 	.short	0x0101
        /*1fb6*/ 	.byte	0x3f
	.zero		1


	//   ....[11]....
        /*1fb8*/ 	.word	0x00013ac0
        /*1fbc*/ 	.word	0x00000000
        /*1fc0*/ 	.word	0x00000000
        /*1fc4*/ 	.short	0x0101
        /*1fc6*/ 	.byte	0x3f
	.zero		1


	//   ....[12]....
        /*1fc8*/ 	.word	0x00022a80
        /*1fcc*/ 	.word	0x0000000f
        /*1fd0*/ 	.word	0x00000010
        /*1fd4*/ 	.short	0x010a
        /*1fd6*/ 	.byte	0x3f
	.zero		1


	//   ....[13]....
        /*1fd8*/ 	.word	0x00022f00
        /*1fdc*/ 	.word	0x00000003
        /*1fe0*/ 	.word	0x00000038
        /*1fe4*/ 	.short	0x0101
        /*1fe6*/ 	.byte	0x3f
	.zero		1


	//   ....[14]....
        /*1fe8*/ 	.word	0x000236a0
        /*1fec*/ 	.word	0x00000005
        /*1ff0*/ 	.word	0x00000000
        /*1ff4*/ 	.short	0x010a
        /*1ff6*/ 	.byte	0x3f
	.zero		1


	//   ....[15]....
        /*1ff8*/ 	.word	0x00023720
        /*1ffc*/ 	.word	0x00000003
        /*2000*/ 	.word	0x00000000
        /*2004*/ 	.short	0x010a
        /*2006*/ 	.byte	0x3f
	.zero		1


	//   ....[16]....
        /*2008*/ 	.word	0x00023780
        /*200c*/ 	.word	0x00000003
        /*2010*/ 	.word	0x00000000
        /*2014*/ 	.short	0x010a
        /*2016*/ 	.byte	0x3f
	.zero		1


	//   ....[17]....
        /*2018*/ 	.word	0x000237d0
        /*201c*/ 	.word	0x00000005
        /*2020*/ 	.word	0x00000000
        /*2024*/ 	.short	0x010a
        /*2026*/ 	.byte	0x3f
	.zero		1


	//   ....[18]....
        /*2028*/ 	.word	0x000238a0
        /*202c*/ 	.word	0x0000000f
        /*2030*/ 	.word	0x00000010
        /*2034*/ 	.short	0x010a
        /*2036*/ 	.byte	0x3f
	.zero		1


	//   ....[19]....
        /*2038*/ 	.word	0x00023970
        /*203c*/ 	.word	0x00000005
        /*2040*/ 	.word	0x00000000
        /*2044*/ 	.short	0x010a
        /*2046*/ 	.byte	0x3f
	.zero		1


	//----- nvinfo : EIATTR_NUM_MBARRIERS
	.align		4
.L_37:
        /*2048*/ 	.byte	0x03, 0x38
        /*204a*/ 	.short	0x0006


	//----- nvinfo : EIATTR_EXIT_INSTR_OFFSETS
	.align		4
        /*204c*/ 	.byte	0x04, 0x1c
        /*204e*/ 	.short	(.L_39 - .L_38)


	//   ....[0]....
.L_38:
        /*2050*/ 	.word	0x00000970


	//   ....[1]....
        /*2054*/ 	.word	0x00001210


	//   ....[2]....
        /*2058*/ 	.word	0x00022130


	//   ....[3]....
        /*205c*/ 	.word	0x000226e0


	//   ....[4]....
        /*2060*/ 	.word	0x00023770


	//----- nvinfo : EIATTR_MAX_THREADS
	.align		4
.L_39:
        /*2064*/ 	.byte	0x04, 0x05
        /*2066*/ 	.short	(.L_41 - .L_40)
.L_40:
        /*2068*/ 	.word	0x00000180
        /*206c*/ 	.word	0x00000001
        /*2070*/ 	.word	0x00000001


	//----- nvinfo : EIATTR_CRS_STACK_SIZE
	.align		4
.L_41:
        /*2074*/ 	.byte	0x04, 0x1e
        /*2076*/ 	.short	(.L_43 - .L_42)
.L_42:
        /*2078*/ 	.word	0x00000000


	//----- nvinfo : EIATTR_CBANK_PARAM_SIZE
	.align		4
.L_43:
        /*207c*/ 	.byte	0x03, 0x19
        /*207e*/ 	.short	0x0470


	//----- nvinfo : EIATTR_PARAM_CBANK
	.align		4
        /*2080*/ 	.byte	0x04, 0x0a
        /*2082*/ 	.short	(.L_45 - .L_44)
	.align		4
.L_44:
        /*2084*/ 	.word	index@(.nv.constant0._ZN7cutlass13device_kernelINS_4gemm6kernel13GemmUniversalIN4cute5tupleIJiiiiEEENS1_10collective13CollectiveMmaINS1_34MainloopSm90TmaGmmaWarpSpecializedILi2ENS5_IJNS4_1CILi2EEENSA_ILi1EEESC_EEENS1_35KernelTmaWarpSpecializedCooperativeEEENS5_IJNSA_ILi192EEENSA_ILi240EEENSA_ILi256EEEEEEaNS5_IJlSC_lEEEaSK_NS4_8TiledMMAINS4_8MMA_AtomIJNS4_4SM904GMMA26MMA_64x16x32_S32S8S8_SS_TNEEEENS4_6LayoutISD_NS5_IJSC_NSA_ILi0EEESS_EEEEENS5_IJNS4_10UnderscoreESV_SV_EEEEENS4_13SM90_TMA_LOADENS4_14ComposedLayoutINS4_7SwizzleILi3ELi4ELi3EEENS4_18smem_ptr_flag_bitsILi8EEENSR_INS5_IJNSA_ILi8EEENSA_ILi128EEEEEENS5_IJS15_SC_EEEEEEEvNS4_8identityENS4_23SM90_TMA_LOAD_MULTICASTES19_vS1A_EENS_8epilogue10collective6detail29Sm90TmaWarpSpecializedAdapterINS1E_15DefaultEpilogueIaSK_SK_NS1D_6thread17LinearCombinationIaLi1EiiLNS1I_9ScaleType4KindE0ELNS_15FloatRoundStyleE2EaEENS1_15EpilogueDefaultEEEEEvvEEEEvNT_6ParamsE)
        /*2088*/ 	.short	0x0210
        /*208a*/ 	.short	0x0470


	//----- nvinfo : EIATTR_SW_WAR
	.align		4
.L_45:
        /*208c*/ 	.byte	0x04, 0x36
        /*208e*/ 	.short	(.L_47 - .L_46)
.L_46:
        /*2090*/ 	.word	0x00000008
.L_47:


//--------------------- .nv.callgraph             --------------------------
	.section	.nv.callgraph,"",@"SHT_CUDA_CALLGRAPH"
	.align	4
	.sectionentsize	8
	.align		4
        /*0000*/ 	.word	0x00000000
	.align		4
        /*0004*/ 	.word	0xffffffff
	.align		4
        /*0008*/ 	.word	index@(_ZN7cutlass13device_kernelINS_4gemm6kernel13GemmUniversalIN4cute5tupleIJiiiiEEENS1_10collective13CollectiveMmaINS1_34MainloopSm90TmaGmmaWarpSpecializedILi2ENS5_IJNS4_1CILi2EEENSA_ILi1EEESC_EEENS1_35KernelTmaWarpSpecializedCooperativeEEENS5_IJNSA_ILi192EEENSA_ILi240EEENSA_ILi256EEEEEEaNS5_IJlSC_lEEEaSK_NS4_8TiledMMAINS4_8MMA_AtomIJNS4_4SM904GMMA26MMA_64x16x32_S32S8S8_SS_TNEEEENS4_6LayoutISD_NS5_IJSC_NSA_ILi0EEESS_EEEEENS5_IJNS4_10UnderscoreESV_SV_EEEEENS4_13SM90_TMA_LOADENS4_14ComposedLayoutINS4_7SwizzleILi3ELi4ELi3EEENS4_18smem_ptr_flag_bitsILi8EEENSR_INS5_IJNSA_ILi8EEENSA_ILi128EEEEEENS5_IJS15_SC_EEEEEEEvNS4_8identityENS4_23SM90_TMA_LOAD_MULTICASTES19_vS1A_EENS_8epilogue10collective6detail29Sm90TmaWarpSpecializedAdapterINS1E_15DefaultEpilogueIaSK_SK_NS1D_6thread17LinearCombinationIaLi1EiiLNS1I_9ScaleType4KindE0ELNS_15FloatRoundStyleE2EaEENS1_15EpilogueDefaultEEEEEvvEEEEvNT_6ParamsE)
	.align		4
        /*000c*/ 	.word	index@(__assertfail)
	.align		4
        /*0010*/ 	.word	0x00000000
	.align		4
        /*0014*/ 	.word	0xfffffffe
	.align		4
        /*0018*/ 	.word	0x00000000
	.align		4
        /*001c*/ 	.word	0xfffffffd
	.align		4
        /*0020*/ 	.word	0x00000000
	.align		4
        /*0024*/ 	.word	0xfffffffc


//--------------------- .nv.constant4             --------------------------
	.section	.nv.constant4,"a",@progbits
	.align	8
	.align		8
.nv.constant4:
        /*0000*/ 	.dword	__assertfail
	.align		8
        /*0008*/ 	.dword	__unnamed_1
	.align		8
        /*0010*/ 	.dword	_ZN39_INTERNAL_7bdfef78_4_k_cu_7c3aa06f_99294cuda3std3__45__cpo5beginE
	.align		8
        /*0018*/ 	.dword	_ZN39_INTERNAL_7bdfef78_4_k_cu_7c3aa06f_99294cuda3std3__45__cpo3endE
	.align		8
        /*0020*/ 	.dword	_ZN39_INTERNAL_7bdfef78_4_k_cu_7c3aa06f_99294cuda3std3__45__cpo6cbeginE
	.align		8
        /*0028*/ 	.dword	_ZN39_INTERNAL_7bdfef78_4_k_cu_7c3aa06f_99294cuda3std3__45__cpo4cendE
	.align		8
        /*0030*/ 	.dword	_ZN39_INTERNAL_7bdfef78_4_k_cu_7c3aa06f_99294cuda3std3__441_GLOBAL__N__7bdfef78_4_k_cu_7c3aa06f_99296ignoreE
	.align		8
        /*0038*/ 	.dword	_ZN39_INTERNAL_7bdfef78_4_k_cu_7c3aa06f_99294cuda3std3__419piecewise_constructE
	.align		8
        /*0040*/ 	.dword	_ZN39_INTERNAL_7bdfef78_4_k_cu_7c3aa06f_99294cuda3std3__48in_placeE
	.align		8
        /*0048*/ 	.dword	_ZN39_INTERNAL_7bdfef78_4_k_cu_7c3aa06f_99294cuda3std6ranges3__45__cpo4swapE
	.align		8
        /*0050*/ 	.dword	_ZN39_INTERNAL_7bdfef78_4_k_cu_7c3aa06f_99294cuda3std6ranges3__45__cpo9iter_moveE
	.align		8
        /*0058*/ 	.dword	_ZN39_INTERNAL_7bdfef78_4_k_cu_7c3aa06f_99294cute7productE
	.align		8
        /*0060*/ 	.dword	_ZN39_INTERNAL_7bdfef78_4_k_cu_7c3aa06f_99294cute1_E
	.align		8
        /*0068*/ 	.dword	$str$22
	.align		8
        /*0070*/ 	.dword	$str$23


//--------------------- .text._ZN7cutlass13device_kernelINS_4gemm6kernel13GemmUniversalIN4cute5tupleIJiiiiEEENS1_10collective13CollectiveMmaINS1_34MainloopSm90TmaGmmaWarpSpecializedILi2ENS5_IJNS4_1CILi2EEENSA_ILi1EEESC_EEENS1_35KernelTmaWarpSpecializedCooperativeEEENS5_IJNSA_ILi192EEENSA_ILi240EEENSA_ILi256EEEEEEaNS5_IJlSC_lEEEaSK_NS4_8TiledMMAINS4_8MMA_AtomIJNS4_4SM904GMMA26MMA_64x16x32_S32S8S8_SS_TNEEEENS4_6LayoutISD_NS5_IJSC_NSA_ILi0EEESS_EEEEENS5_IJNS4_10UnderscoreESV_SV_EEEEENS4_13SM90_TMA_LOADENS4_14ComposedLayoutINS4_7SwizzleILi3ELi4ELi3EEENS4_18smem_ptr_flag_bitsILi8EEENSR_INS5_IJNSA_ILi8EEENSA_ILi128EEEEEENS5_IJS15_SC_EEEEEEEvNS4_8identityENS4_23SM90_TMA_LOAD_MULTICASTES19_vS1A_EENS_8epilogue10collective6detail29Sm90TmaWarpSpecializedAdapterINS1E_15DefaultEpilogueIaSK_SK_NS1D_6thread17LinearCombinationIaLi1EiiLNS1I_9ScaleType4KindE0ELNS_15FloatRoundStyleE2EaEENS1_15EpilogueDefaultEEEEEvvEEEEvNT_6ParamsE --------------------------
	.section	.text._ZN7cutlass13device_kernelINS_4gemm6kernel13GemmUniversalIN4cute5tupleIJiiiiEEENS1_10collective13CollectiveMmaINS1_34MainloopSm90TmaGmmaWarpSpecializedILi2ENS5_IJNS4_1CILi2EEENSA_ILi1EEESC_EEENS1_35KernelTmaWarpSpecializedCooperativeEEENS5_IJNSA_ILi192EEENSA_ILi240EEENSA_ILi256EEEEEEaNS5_IJlSC_lEEEaSK_NS4_8TiledMMAINS4_8MMA_AtomIJNS4_4SM904GMMA26MMA_64x16x32_S32S8S8_SS_TNEEEENS4_6LayoutISD_NS5_IJSC_NSA_ILi0EEESS_EEEEENS5_IJNS4_10UnderscoreESV_SV_EEEEENS4_13SM90_TMA_LOADENS4_14ComposedLayoutINS4_7SwizzleILi3ELi4ELi3EEENS4_18smem_ptr_flag_bitsILi8EEENSR_INS5_IJNSA_ILi8EEENSA_ILi128EEEEEENS5_IJS15_SC_EEEEEEEvNS4_8identityENS4_23SM90_TMA_LOAD_MULTICASTES19_vS1A_EENS_8epilogue10collective6detail29Sm90TmaWarpSpecializedAdapterINS1E_15DefaultEpilogueIaSK_SK_NS1D_6thread17LinearCombinationIaLi1EiiLNS1I_9ScaleType4KindE0ELNS_15FloatRoundStyleE2EaEENS1_15EpilogueDefaultEEEEEvvEEEEvNT_6ParamsE,"ax",@progbits
	.align	128
.text._ZN7cutlass13device_kernelINS_4gemm6kernel13GemmUniversalIN4cute5tupleIJiiiiEEENS1_10collective13CollectiveMmaINS1_34MainloopSm90TmaGmmaWarpSpecializedILi2ENS5_IJNS4_1CILi2EEENSA_ILi1EEESC_EEENS1_35KernelTmaWarpSpecializedCooperativeEEENS5_IJNSA_ILi192EEENSA_ILi240EEENSA_ILi256EEEEEEaNS5_IJlSC_lEEEaSK_NS4_8TiledMMAINS4_8MMA_AtomIJNS4_4SM904GMMA26MMA_64x16x32_S32S8S8_SS_TNEEEENS4_6LayoutISD_NS5_IJSC_NSA_ILi0EEESS_EEEEENS5_IJNS4_10UnderscoreESV_SV_EEEEENS4_13SM90_TMA_LOADENS4_14ComposedLayoutINS4_7SwizzleILi3ELi4ELi3EEENS4_18smem_ptr_flag_bitsILi8EEENSR_INS5_IJNSA_ILi8EEENSA_ILi128EEEEEENS5_IJS15_SC_EEEEEEEvNS4_8identityENS4_23SM90_TMA_LOAD_MULTICASTES19_vS1A_EENS_8epilogue10collective6detail29Sm90TmaWarpSpecializedAdapterINS1E_15DefaultEpilogueIaSK_SK_NS1D_6thread17LinearCombinationIaLi1EiiLNS1I_9ScaleType4KindE0ELNS_15FloatRoundStyleE2EaEENS1_15EpilogueDefaultEEEEEvvEEEEvNT_6ParamsE:
        .type           _ZN7cutlass13device_kernelINS_4gemm6kernel13GemmUniversalIN4cute5tupleIJiiiiEEENS1_10collective13CollectiveMmaINS1_34MainloopSm90TmaGmmaWarpSpecializedILi2ENS5_IJNS4_1CILi2EEENSA_ILi1EEESC_EEENS1_35KernelTmaWarpSpecializedCooperativeEEENS5_IJNSA_ILi192EEENSA_ILi240EEENSA_ILi256EEEEEEaNS5_IJlSC_lEEEaSK_NS4_8TiledMMAINS4_8MMA_AtomIJNS4_4SM904GMMA26MMA_64x16x32_S32S8S8_SS_TNEEEENS4_6LayoutISD_NS5_IJSC_NSA_ILi0EEESS_EEEEENS5_IJNS4_10UnderscoreESV_SV_EEEEENS4_13SM90_TMA_LOADENS4_14ComposedLayoutINS4_7SwizzleILi3ELi4ELi3EEENS4_18smem_ptr_flag_bitsILi8EEENSR_INS5_IJNSA_ILi8EEENSA_ILi128EEEEEENS5_IJS15_SC_EEEEEEEvNS4_8identityENS4_23SM90_TMA_LOAD_MULTICASTES19_vS1A_EENS_8epilogue10collective6detail29Sm90TmaWarpSpecializedAdapterINS1E_15DefaultEpilogueIaSK_SK_NS1D_6thread17LinearCombinationIaLi1EiiLNS1I_9ScaleType4KindE0ELNS_15FloatRoundStyleE2EaEENS1_15EpilogueDefaultEEEEEvvEEEEvNT_6ParamsE,@function
        .size           _ZN7cutlass13device_kernelINS_4gemm6kernel13GemmUniversalIN4cute5tupleIJiiiiEEENS1_10collective13CollectiveMmaINS1_34MainloopSm90TmaGmmaWarpSpecializedILi2ENS5_IJNS4_1CILi2EEENSA_ILi1EEESC_EEENS1_35KernelTmaWarpSpecializedCooperativeEEENS5_IJNSA_ILi192EEENSA_ILi240EEENSA_ILi256EEEEEEaNS5_IJlSC_lEEEaSK_NS4_8TiledMMAINS4_8MMA_AtomIJNS4_4SM904GMMA26MMA_64x16x32_S32S8S8_SS_TNEEEENS4_6LayoutISD_NS5_IJSC_NSA_ILi0EEESS_EEEEENS5_IJNS4_10UnderscoreESV_SV_EEEEENS4_13SM90_TMA_LOADENS4_14ComposedLayoutINS4_7SwizzleILi3ELi4ELi3EEENS4_18smem_ptr_flag_bitsILi8EEENSR_INS5_IJNSA_ILi8EEENSA_ILi128EEEEEENS5_IJS15_SC_EEEEEEEvNS4_8identityENS4_23SM90_TMA_LOAD_MULTICASTES19_vS1A_EENS_8epilogue10collective6detail29Sm90TmaWarpSpecializedAdapterINS1E_15DefaultEpilogueIaSK_SK_NS1D_6thread17LinearCombinationIaLi1EiiLNS1I_9ScaleType4KindE0ELNS_15FloatRoundStyleE2EaEENS1_15EpilogueDefaultEEEEEvvEEEEvNT_6ParamsE,(.L_x_549 - _ZN7cutlass13device_kernelINS_4gemm6kernel13GemmUniversalIN4cute5tupleIJiiiiEEENS1_10collective13CollectiveMmaINS1_34MainloopSm90TmaGmmaWarpSpecializedILi2ENS5_IJNS4_1CILi2EEENSA_ILi1EEESC_EEENS1_35KernelTmaWarpSpecializedCooperativeEEENS5_IJNSA_ILi192EEENSA_ILi240EEENSA_ILi256EEEEEEaNS5_IJlSC_lEEEaSK_NS4_8TiledMMAINS4_8MMA_AtomIJNS4_4SM904GMMA26MMA_64x16x32_S32S8S8_SS_TNEEEENS4_6LayoutISD_NS5_IJSC_NSA_ILi0EEESS_EEEEENS5_IJNS4_10UnderscoreESV_SV_EEEEENS4_13SM90_TMA_LOADENS4_14ComposedLayoutINS4_7SwizzleILi3ELi4ELi3EEENS4_18smem_ptr_flag_bitsILi8EEENSR_INS5_IJNSA_ILi8EEENSA_ILi128EEEEEENS5_IJS15_SC_EEEEEEEvNS4_8identityENS4_23SM90_TMA_LOAD_MULTICASTES19_vS1A_EENS_8epilogue10collective6detail29Sm90TmaWarpSpecializedAdapterINS1E_15DefaultEpilogueIaSK_SK_NS1D_6thread17LinearCombinationIaLi1EiiLNS1I_9ScaleType4KindE0ELNS_15FloatRoundStyleE2EaEENS1_15EpilogueDefaultEEEEEvvEEEEvNT_6ParamsE)
        .other          _ZN7cutlass13device_kernelINS_4gemm6kernel13GemmUniversalIN4cute5tupleIJiiiiEEENS1_10collective13CollectiveMmaINS1_34MainloopSm90TmaGmmaWarpSpecializedILi2ENS5_IJNS4_1CILi2EEENSA_ILi1EEESC_EEENS1_35KernelTmaWarpSpecializedCooperativeEEENS5_IJNSA_ILi192EEENSA_ILi240EEENSA_ILi256EEEEEEaNS5_IJlSC_lEEEaSK_NS4_8TiledMMAINS4_8MMA_AtomIJNS4_4SM904GMMA26MMA_64x16x32_S32S8S8_SS_TNEEEENS4_6LayoutISD_NS5_IJSC_NSA_ILi0EEESS_EEEEENS5_IJNS4_10UnderscoreESV_SV_EEEEENS4_13SM90_TMA_LOADENS4_14ComposedLayoutINS4_7SwizzleILi3ELi4ELi3EEENS4_18smem_ptr_flag_bitsILi8EEENSR_INS5_IJNSA_ILi8EEENSA_ILi128EEEEEENS5_IJS15_SC_EEEEEEEvNS4_8identityENS4_23SM90_TMA_LOAD_MULTICASTES19_vS1A_EENS_8epilogue10collective6detail29Sm90TmaWarpSpecializedAdapterINS1E_15DefaultEpilogueIaSK_SK_NS1D_6thread17LinearCombinationIaLi1EiiLNS1I_9ScaleType4KindE0ELNS_15FloatRoundStyleE2EaEENS1_15EpilogueDefaultEEEEEvvEEEEvNT_6ParamsE,@"STO_CUDA_ENTRY STV_DEFAULT"
_ZN7cutlass13device_kernelINS_4gemm6kernel13GemmUniversalIN4cute5tupleIJiiiiEEENS1_10collective13CollectiveMmaINS1_34MainloopSm90TmaGmmaWarpSpecializedILi2ENS5_IJNS4_1CILi2EEENSA_ILi1EEESC_EEENS1_35KernelTmaWarpSpecializedCooperativeEEENS5_IJNSA_ILi192EEENSA_ILi240EEENSA_ILi256EEEEEEaNS5_IJlSC_lEEEaSK_NS4_8TiledMMAINS4_8MMA_AtomIJNS4_4SM904GMMA26MMA_64x16x32_S32S8S8_SS_TNEEEENS4_6LayoutISD_NS5_IJSC_NSA_ILi0EEESS_EEEEENS5_IJNS4_10UnderscoreESV_SV_EEEEENS4_13SM90_TMA_LOADENS4_14ComposedLayoutINS4_7SwizzleILi3ELi4ELi3EEENS4_18smem_ptr_flag_bitsILi8EEENSR_INS5_IJNSA_ILi8EEENSA_ILi128EEEEEENS5_IJS15_SC_EEEEEEEvNS4_8identityENS4_23SM90_TMA_LOAD_MULTICASTES19_vS1A_EENS_8epilogue10collective6detail29Sm90TmaWarpSpecializedAdapterINS1E_15DefaultEpilogueIaSK_SK_NS1D_6thread17LinearCombinationIaLi1EiiLNS1I_9ScaleType4KindE0ELNS_15FloatRoundStyleE2EaEENS1_15EpilogueDefaultEEEEEvvEEEEvNT_6ParamsE:
[----:B------:R-:W0:Y:S02]  /*0000*/  LDC R1, c[0x0][0x28] ;  /* 0x00000a00ff017b82 */ /* 0x000e240000000800 */
[----:B0-----:R-:W-:Y:S01]  /*0010*/  VIADD R1, R1, 0xfffffab0 ;  /* 0xfffffab001017836 */ /* 0x001fe20000000000 */
[----:B------:R-:W0:Y:S01]  /*0020*/  S2R R5, SR_TID.X ;  /* 0x0000000000057919 */ /* 0x000e220000002100 */
[----:B------:R-:W-:Y:S01]  /*0030*/  ELECT P0, URZ, PT ;  /* 0x00000000003f782f */ /* 0x000fe20003800000 */
[----:B------:R-:W-:Y:S01]  /*0040*/  BSSY B0, `(.L_x_0) ;  /* 0x000000f000007945 */ /* 0x000fe20003800000 */
[--C-:B0-----:R-:W-:Y:S02]  /*0050*/  SHF.R.U32.HI R0, RZ, 0x5, R5.reuse ;  /* 0x00000005ff007819 */ /* 0x101fe40000011605 */
[----:B------:R-:W-:-:S03]  /*0060*/  SHF.R.U32.HI R2, RZ, 0x7, R5 ;  /* 0x00000007ff027819 */ /* 0x000fc60000011605 */
[----:B------:R-:W0:Y:S04]  /*0070*/  SHFL.IDX PT, R3, R0, RZ, 0x1f ;  /* 0x00001fff00037589 */ /* 0x000e2800000e0000 */
[----:B------:R1:W2:Y:S01]  /*0080*/  SHFL.IDX PT, R6, R2, RZ, 0x1f ;  /* 0x00001fff02067589 */ /* 0x0002a200000e0000 */
[----:B0-----:R-:W-:-:S13]  /*0090*/  ISETP.NE.OR P0, PT, R3, RZ, !P0 ;  /* 0x000000ff0300720c */ /* 0x001fda0004705670 */
[----:B-12---:R-:W-:Y:S05]  /*00a0*/  @P0 BRA `(.L_x_1) ;  /* 0x0000000000200947 */ /* 0x006fea0003800000 */
[----:B------:R-:W-:Y:S02]  /*00b0*/  ULDC.64 UR4, c[0x0][0x198] ;  /* 0x0000660000047ab9 */ /* 0x000fe40000000a00 */
[----:B------:R-:W-:Y:S02]  /*00c0*/  UIADD3 UR6, UP0, UR4, 0xf0, URZ ;  /* 0x000000f004067890 */ /* 0x000fe4000ff1e03f */
[----:B------:R-:W-:Y:S02]  /*00d0*/  UIADD3 UR4, UP1, UR4, 0x1f0, URZ ;  /* 0x000001f004047890 */ /* 0x000fe4000ff3e03f */
[----:B------:R-:W-:Y:S02]  /*00e0*/  UIADD3.X UR7, URZ, UR5, URZ, UP0, !UPT ;  /* 0x000000053f077290 */ /* 0x000fe400087fe43f */
[----:B------:R-:W-:-:S07]  /*00f0*/  UIADD3.X UR5, URZ, UR5, URZ, UP1, !UPT ;  /* 0x000000053f057290 */ /* 0x000fce0008ffe43f */
[----:B------:R0:W-:Y:S02]  /*0100*/  UTMACCTL.PF [UR6] ;  /* 0x00000000060079b9 */ /* 0x0001e40008040000 */
[----:B------:R0:W-:Y:S02]  /*0110*/  UTMACCTL.PF [UR4] ;  /* 0x00000000040079b9 */ /* 0x0001e40008040000 */
[----:B0-----:R-:W-:Y:S01]  /*0120*/  NOP ;  /* 0x0000000000007918 */ /* 0x001fe20000000000 */
.L_x_1:
[----:B------:R-:W-:Y:S05]  /*0130*/  BSYNC B0 ;  /* 0x0000000000007941 */ /* 0x000fea0003800000 */
.L_x_0:
[----:B------:R-:W0:Y:S02]  /*0140*/  SHFL.IDX PT, R4, R0, RZ, 0x1f ;  /* 0x00001fff00047589 */ /* 0x000e2400000e0000 */
[----:B0-----:R-:W-:-:S13]  /*0150*/  ISETP.NE.AND P0, PT, R4, RZ, PT ;  /* 0x000000ff0400720c */ /* 0x001fda0003f05270 */
[----:B------:R-:W-:Y:S05]  /*0160*/  @P0 BRA `(.L_x_2) ;  /* 0x0000000000480947 */ /* 0x000fea0003800000 */
[----:B------:R-:W0:Y:S01]  /*0170*/  S2UR UR8, SR_CgaCtaId ;  /* 0x00000000000879c3 */ /* 0x000e220000008800 */
[----:B------:R-:W-:Y:S01]  /*0180*/  UMOV UR4, 0x400 ;  /* 0x0000040000047882 */ /* 0x000fe20000000000 */
[----:B------:R-:W-:Y:S01]  /*0190*/  UMOV UR5, 0x1 ;  /* 0x0000000100057882 */ /* 0x000fe20000000000 */
[----:B------:R-:W-:Y:S01]  /*01a0*/  UMOV UR6, 0x4 ;  /* 0x0000000400067882 */ /* 0x000fe20000000000 */
[----:B------:R-:W-:Y:S01]  /*01b0*/  ELECT P0, URZ, PT ;  /* 0x00000000003f782f */ /* 0x000fe20003800000 */
[----:B------:R-:W-:-:S04]  /*01c0*/  UIADD3 UR6, -UR6, 0x100000, URZ ;  /* 0x0010000006067890 */ /* 0x000fc8000fffe13f */
[----:B------:R-:W-:Y:S02]  /*01d0*/  USHF.L.U32 UR7, UR6, 0xb, URZ ;  /* 0x0000000b06077899 */ /* 0x000fe4000800063f */
[----:B------:R-:W-:Y:S02]  /*01e0*/  USHF.L.U32 UR6, UR6, 0x1, URZ ;  /* 0x0000000106067899 */ /* 0x000fe4000800063f */
[----:B0-----:R-:W-:Y:S02]  /*01f0*/  ULEA UR8, UR8, UR4, 0x18 ;  /* 0x0000000408087291 */ /* 0x001fe4000f8ec03f */
[----:B------:R-:W-:-:S04]  /*0200*/  UIADD3 UR4, -UR5, 0x100000, URZ ;  /* 0x0010000005047890 */ /* 0x000fc8000fffe13f */
[----:B------:R-:W-:Y:S02]  /*0210*/  USHF.L.U32 UR5, UR4, 0xb, URZ ;  /* 0x0000000b04057899 */ /* 0x000fe4000800063f */
[----:B------:R-:W-:Y:S01]  /*0220*/  USHF.L.U32 UR4, UR4, 0x1, URZ ;  /* 0x0000000104047899 */ /* 0x000fe2000800063f */
[----:B------:R-:W0:Y:S11]  /*0230*/  FENCE.VIEW.ASYNC.S ;  /* 0x00000000000073c6 */ /* 0x000e360000000000 */
[----:B0-----:R0:W1:Y:S01]  /*0240*/  SYNCS.EXCH.64 URZ, [UR8], UR4 ;  /* 0x00000004083f75b2 */ /* 0x0010620008000100 */
[----:B------:R0:W2:Y:S01]  /*0250*/  SYNCS.EXCH.64 URZ, [UR8+0x10], UR6 ;  /* 0x00001006083f75b2 */ /* 0x0000a20008000100 */
[----:B------:R0:W3:Y:S01]  /*0260*/  SYNCS.EXCH.64 URZ, [UR8+0x8], UR4 ;  /* 0x00000804083f75b2 */ /* 0x0000e20008000100 */
[----:B------:R0:W4:Y:S01]  /*0270*/  SYNCS.EXCH.64 URZ, [UR8+0x18], UR6 ;  /* 0x00001806083f75b2 */ /* 0x0001220008000100 */
[----:B------:R-:W-:Y:S01]  /*0280*/  NOP ;  /* 0x0000000000007918 */ /* 0x000fe20000000000 */
.L_x_2:
[----:B------:R-:W-:Y:S01]  /*0290*/  SHF.R.S32.HI R2, RZ, 0x1f, R5 ;  /* 0x0000001fff027819 */ /* 0x000fe20000011405 */
[----:B------:R-:W5:Y:S01]  /*02a0*/  SHFL.IDX PT, R0, R0, RZ, 0x1f ;  /* 0x00001fff00007589 */ /* 0x000f6200000e0000 */
[----:B0-----:R-:W0:Y:S01]  /*02b0*/  S2UR UR8, SR_CTAID.X ;  /* 0x00000000000879c3 */ /* 0x001e220000002500 */
[----:B------:R-:W-:Y:S02]  /*02c0*/  ELECT P0, URZ, PT ;  /* 0x00000000003f782f */ /* 0x000fe40003800000 */
[----:B------:R-:W-:Y:S01]  /*02d0*/  LEA.HI R2, R2, R5, RZ, 0x7 ;  /* 0x0000000502027211 */ /* 0x000fe200078f38ff */
[----:B------:R-:W-:Y:S01]  /*02e0*/  ULDC UR4, c[0x0][0x150] ;  /* 0x0000540000047ab9 */ /* 0x000fe20000000800 */
[----:B------:R-:W-:Y:S01]  /*02f0*/  SHF.R.S32.HI R9, RZ, 0x1f, R4 ;  /* 0x0000001fff097819 */ /* 0x000fe20000011404 */
[----:B------:R-:W-:Y:S01]  /*0300*/  NOP ;  /* 0x0000000000007918 */ /* 0x000fe20000000000 */
[----:B------:R-:W-:Y:S01]  /*0310*/  LOP3.LUT R2, R2, 0xffffff80, RZ, 0xc0, !PT ;  /* 0xffffff8002027812 */ /* 0x000fe200078ec0ff */
[----:B------:R-:W-:Y:S01]  /*0320*/  NOP ;  /* 0x0000000000007918 */ /* 0x000fe20000000000 */
[----:B------:R-:W-:Y:S01]  /*0330*/  LEA.HI R9, R9, R4, RZ, 0x2 ;  /* 0x0000000409097211 */ /* 0x000fe200078f10ff */
[----:B------:R-:W1:Y:S01]  /*0340*/  LDC R11, c[0x0][0x144] ;  /* 0x00005100ff0b7b82 */ /* 0x000e620000000800 */
[----:B------:R-:W-:Y:S01]  /*0350*/  ISETP.NE.AND P3, PT, R6, RZ, PT ;  /* 0x000000ff0600720c */ /* 0x000fe20003f65270 */
[----:B------:R-:W-:Y:S01]  /*0360*/  IMAD.IADD R7, R5, 0x1, -R2 ;  /* 0x0000000105077824 */ /* 0x000fe200078e0a02 */
[----:B------:R-:W-:Y:S01]  /*0370*/  LOP3.LUT R9, R9, 0x3ffffffc, RZ, 0xc0, !PT ;  /* 0x3ffffffc09097812 */ /* 0x000fe200078ec0ff */
[----:B------:R-:W2:Y:S03]  /*0380*/  S2R R2, SR_CTAID.Y ;  /* 0x0000000000027919 */ /* 0x000ea60000002600 */
[----:B------:R-:W-:Y:S01]  /*0390*/  SHF.R.S32.HI R8, RZ, 0x1f, R7 ;  /* 0x0000001fff087819 */ /* 0x000fe20000011407 */
[----:B------:R-:W-:Y:S01]  /*03a0*/  IMAD.IADD R4, R4, 0x1, -R9 ;  /* 0x0000000104047824 */ /* 0x000fe200078e0a09 */
[----:B------:R-:W3:Y:S02]  /*03b0*/  LDC R12, c[0x0][0x140] ;  /* 0x00005000ff0c7b82 */ /* 0x000ee40000000800 */
[----:B------:R-:W-:-:S02]  /*03c0*/  LEA.HI R8, R8, R7, RZ, 0x3 ;  /* 0x0000000708087211 */ /* 0x000fc400078f18ff */
[----:B-----5:R-:W-:Y:S02]  /*03d0*/  ISETP.NE.OR P0, PT, R0, RZ, !P0 ;  /* 0x000000ff0000720c */ /* 0x020fe40004705670 */
[--C-:B------:R-:W-:Y:S02]  /*03e0*/  SHF.R.S32.HI R0, RZ, 0x3, R8.reuse ;  /* 0x00000003ff007819 */ /* 0x100fe40000011408 */
[----:B------:R-:W-:Y:S02]  /*03f0*/  SHF.R.S32.HI R5, RZ, 0x1f, R8 ;  /* 0x0000001fff057819 */ /* 0x000fe40000011408 */
[----:B0-----:R-:W-:Y:S02]  /*0400*/  I2FP.F32.U32 R8, UR8 ;  /* 0x0000000800087c45 */ /* 0x001fe40008201000 */
[----:B------:R-:W-:-:S03]  /*0410*/  LEA.HI R5, R5, R0, RZ, 0x2 ;  /* 0x0000000005057211 */ /* 0x000fc600078f10ff */
[----:B------:R-:W-:Y:S01]  /*0420*/  FMUL R10, R8, UR4 ;  /* 0x00000004080a7c20 */ /* 0x000fe20008400000 */
[----:B------:R-:W-:Y:S01]  /*0430*/  LOP3.LUT R5, R5, 0xfffffffc, RZ, 0xc0, !PT ;  /* 0xfffffffc05057812 */ /* 0x000fe200078ec0ff */
[----:B------:R-:W-:Y:S01]  /*0440*/  VOTEU.ALL UP0, P0 ;  /* 0x00000000003f7886 */ /* 0x000fe20000000000 */
[----:B------:R-:W-:Y:S01]  /*0450*/  ULDC UR4, c[0x0][0x154] ;  /* 0x0000550000047ab9 */ /* 0x000fe20000000800 */
[----:B------:R-:W-:Y:S01]  /*0460*/  VOTEU.ALL UP1, P0 ;  /* 0x00000000003f7886 */ /* 0x000fe20000020000 */
[----:B------:R-:W-:Y:S01]  /*0470*/  IADD3 R5, R0, -R5, RZ ;  /* 0x8000000500057210 */ /* 0x000fe20007ffe0ff */
[----:B------:R-:W0:Y:S01]  /*0480*/  F2I.U32.TRUNC.NTZ R10, R10 ;  /* 0x0000000a000a7305 */ /* 0x000e22000020f000 */
[----:B------:R-:W5:Y:S01]  /*0490*/  @!UP0 S2UR UR7, SR_CgaCtaId ;  /* 0x00000000000789c3 */ /* 0x000f620000008800 */
[----:B------:R-:W-:Y:S01]  /*04a0*/  @!UP0 UMOV UR6, 0x400 ;  /* 0x0000040000068882 */ /* 0x000fe20000000000 */
[----:B---3--:R-:W-:Y:S01]  /*04b0*/  ISETP.EQ.U32.AND P2, PT, R12, 0x1, PT ;  /* 0x000000010c00780c */ /* 0x008fe20003f42070 */
[----:B------:R-:W-:Y:S01]  /*04c0*/  IMAD R8, R4, 0x4, R5 ;  /* 0x0000000404087824 */ /* 0x000fe200078e0205 */
[----:B--2---:R-:W-:-:S04]  /*04d0*/  I2FP.F32.U32 R4, R2 ;  /* 0x0000000200047245 */ /* 0x004fc80000201000 */
[----:B------:R-:W-:Y:S01]  /*04e0*/  LEA.HI R0, R8, R8, RZ, 0x1 ;  /* 0x0000000808007211 */ /* 0x000fe200078f08ff */
[----:B------:R-:W2:Y:S03]  /*04f0*/  LDC R5, c[0x0][0x148] ;  /* 0x00005200ff057b82 */ /* 0x000ea60000000800 */
[----:B------:R-:W-:Y:S02]  /*0500*/  LOP3.LUT R9, R0, 0xfffffffe, RZ, 0xc0, !PT ;  /* 0xfffffffe00097812 */ /* 0x000fe400078ec0ff */
[----:B0-----:R-:W-:Y:S01]  /*0510*/  IADD3 R14, -R10, RZ, RZ ;  /* 0x000000ff0a0e7210 */ /* 0x001fe20007ffe1ff */
[----:B------:R-:W-:Y:S01]  /*0520*/  FMUL R10, R4, UR4 ;  /* 0x00000004040a7c20 */ /* 0x000fe20008400000 */
[----:B------:R-:W-:Y:S01]  /*0530*/  SHF.R.S32.HI R0, RZ, 0x1f, R3 ;  /* 0x0000001fff007819 */ /* 0x000fe20000011403 */
[----:B------:R-:W-:Y:S01]  /*0540*/  IMAD.IADD R9, R8, 0x1, -R9 ;  /* 0x0000000108097824 */ /* 0x000fe200078e0a09 */
[----:B------:R-:W-:Y:S01]  /*0550*/  UMOV UR4, 0x20 ;  /* 0x0000002000047882 */ /* 0x000fe20000000000 */
[----:B-1----:R-:W-:Y:S01]  /*0560*/  IMAD R4, R11, R14, UR8 ;  /* 0x000000080b047e24 */ /* 0x002fe2000f8e020e */
[----:B------:R-:W-:Y:S01]  /*0570*/  LEA.HI R0, R0, R3, RZ, 0x2 ;  /* 0x0000000300007211 */ /* 0x000fe200078f10ff */
[----:B------:R-:W0:Y:S01]  /*0580*/  F2I.U32.TRUNC.NTZ R10, R10 ;  /* 0x0000000a000a7305 */ /* 0x000e22000020f000 */
[----:B------:R-:W-:-:S04]  /*0590*/  @!UP0 UIADD3 UR4, -UR4, 0x100000, URZ ;  /* 0x0010000004048890 */ /* 0x000fc8000fffe13f */
[----:B------:R-:W-:Y:S02]  /*05a0*/  @!UP0 USHF.L.U32 UR5, UR4, 0xb, URZ ;  /* 0x0000000b04058899 */ /* 0x000fe4000800063f */
[----:B------:R-:W-:Y:S01]  /*05b0*/  @!UP0 USHF.L.U32 UR4, UR4, 0x1, URZ ;  /* 0x0000000104048899 */ /* 0x000fe2000800063f */
[----:B------:R-:W-:Y:S01]  /*05c0*/  ISETP.NE.AND P4, PT, R9, R4, PT ;  /* 0x000000040900720c */ /* 0x000fe20003f85270 */
[----:B------:R-:W-:Y:S01]  /*05d0*/  IMAD.SHL.U32 R9, R8, 0x4, RZ ;  /* 0x0000000408097824 */ /* 0x000fe200078e00ff */
[----:B------:R-:W-:Y:S01]  /*05e0*/  LOP3.LUT R0, R0, 0xfffffffc, RZ, 0xc0, !PT ;  /* 0xfffffffc00007812 */ /* 0x000fe200078ec0ff */
[----:B-----5:R-:W-:Y:S01]  /*05f0*/  @!UP0 ULEA UR6, UR7, UR6, 0x18 ;  /* 0x0000000607068291 */ /* 0x020fe2000f8ec03f */
[----:B------:R-:W-:Y:S02]  /*0600*/  VOTEU.ALL UP0, P0 ;  /* 0x00000000003f7886 */ /* 0x000fe40000000000 */
[----:B------:R-:W-:Y:S02]  /*0610*/  LOP3.LUT R13, R8, 0xc, R9, 0x78, !PT ;  /* 0x0000000c080d7812 */ /* 0x000fe400078e7809 */
[----:B------:R-:W-:-:S02]  /*0620*/  IADD3 R0, R3, -R0, RZ ;  /* 0x8000000003007210 */ /* 0x000fc40007ffe0ff */
[----:B------:R-:W-:Y:S01]  /*0630*/  LOP3.LUT P0, RZ, R7, 0x7, RZ, 0xc0, !PT ;  /* 0x0000000707ff7812 */ /* 0x000fe2000780c0ff */
[----:B------:R-:W-:Y:S01]  /*0640*/  IMAD.MOV.U32 R7, RZ, RZ, 0x1 ;  /* 0x00000001ff077424 */ /* 0x000fe200078e00ff */
[C---:B------:R-:W-:Y:S01]  /*0650*/  ISETP.NE.AND P1, PT, R0.reuse, 0x3, PT ;  /* 0x000000030000780c */ /* 0x040fe20003f25270 */
[----:B0-----:R-:W-:Y:S01]  /*0660*/  IMAD.MOV R14, RZ, RZ, -R10 ;  /* 0x000000ffff0e7224 */ /* 0x001fe200078e0a0a */
[----:B------:R-:W-:Y:S01]  /*0670*/  @P4 LEA.HI R8, R13, R13, RZ, 0x1 ;  /* 0x0000000d0d084211 */ /* 0x000fe200078f08ff */
[----:B------:R0:W-:Y:S01]  /*0680*/  STL [R1+0xa4], R13 ;  /* 0x0000a40d01007387 */ /* 0x0001e20000100800 */
[----:B------:R-:W-:Y:S01]  /*0690*/  ISETP.EQ.OR P1, PT, R0, RZ, !P1 ;  /* 0x000000ff0000720c */ /* 0x000fe20004f22670 */
[----:B--2---:R-:W-:Y:S01]  /*06a0*/  IMAD R9, R5, R14, R2 ;  /* 0x0000000e05097224 */ /* 0x004fe200078e0202 */
[----:B------:R-:W-:Y:S01]  /*06b0*/  @P4 SHF.R.S32.HI R8, RZ, 0x1, R8 ;  /* 0x00000001ff084819 */ /* 0x000fe20000011408 */
[----:B------:R-:W1:Y:S02]  /*06c0*/  FENCE.VIEW.ASYNC.S ;  /* 0x00000000000073c6 */ /* 0x000e640000000000 */
[----:B-1----:R0:W1:Y:S01]  /*06d0*/  @!UP0 SYNCS.EXCH.64 URZ, [UR6+0x30], UR4 ;  /* 0x00003004063f85b2 */ /* 0x0020620008000100 */
[----:B------:R-:W-:-:S02]  /*06e0*/  ISETP.LT.U32.AND P0, PT, R13, 0x2, !P0 ;  /* 0x000000020d00780c */ /* 0x000fc40004701070 */
[----:B------:R-:W-:Y:S02]  /*06f0*/  @P4 ISETP.NE.AND P5, PT, R8, R9, PT ;  /* 0x000000090800420c */ /* 0x000fe40003fa5270 */
[C---:B------:R-:W-:Y:S02]  /*0700*/  IADD3 R10, R6.reuse, -0x1, RZ ;  /* 0xffffffff060a7810 */ /* 0x040fe40007ffe0ff */
[----:B------:R-:W-:Y:S02]  /*0710*/  ISETP.EQ.AND P1, PT, R6, RZ, P1 ;  /* 0x000000ff0600720c */ /* 0x000fe40000f22270 */
[----:B------:R-:W-:Y:S02]  /*0720*/  SEL R8, RZ, 0x1, !P0 ;  /* 0x00000001ff087807 */ /* 0x000fe40004000000 */
[----:B------:R-:W-:Y:S02]  /*0730*/  @P4 SEL R7, RZ, 0x1, P5 ;  /* 0x00000001ff074807 */ /* 0x000fe40002800000 */
[----:B------:R-:W-:-:S02]  /*0740*/  ISETP.GE.U32.AND P6, PT, R10, 0x2, PT ;  /* 0x000000020a00780c */ /* 0x000fc40003fc6070 */
[----:B------:R-:W-:Y:S01]  /*0750*/  SEL R6, RZ, 0x1, !P1 ;  /* 0x00000001ff067807 */ /* 0x000fe20004800000 */
[----:B------:R0:W2:Y:S01]  /*0760*/  @!UP1 SYNCS.EXCH.64 URZ, [UR6+0x38], UR4 ;  /* 0x00003804063f95b2 */ /* 0x0000a20008000100 */
[----:B------:R-:W-:Y:S01]  /*0770*/  LOP3.LUT R7, R7, R8, RZ, 0xc0, !PT ;  /* 0x0000000807077212 */ /* 0x000fe200078ec0ff */
[----:B------:R-:W-:Y:S01]  /*0780*/  NOP ;  /* 0x0000000000007918 */ /* 0x000fe20000000000 */
[----:B------:R-:W-:-:S03]  /*0790*/  SEL R6, R6, 0x2, P6 ;  /* 0x0000000206067807 */ /* 0x000fc60003000000 */
[----:B------:R0:W-:Y:S04]  /*07a0*/  STL [R1+0xa0], R7 ;  /* 0x0000a00701007387 */ /* 0x0001e80000100800 */
[----:B------:R0:W-:Y:S01]  /*07b0*/  STL [R1+0xa8], R6 ;  /* 0x0000a80601007387 */ /* 0x0001e20000100800 */
[----:B-1----:R-:W-:Y:S05]  /*07c0*/  @!P2 BRA `(.L_x_3) ;  /* 0x000000000008a947 */ /* 0x002fea0003800000 */
[----:B--2-4-:R-:W-:Y:S01]  /*07d0*/  UCGABAR_ARV ;  /* 0x00000000000079c7 */ /* 0x014fe20008000000 */
[----:B------:R-:W-:Y:S05]  /*07e0*/  BRA `(.L_x_4) ;  /* 0x0000000000047947 */ /* 0x000fea0003800000 */
.L_x_3:
[----:B--2-4-:R-:W-:Y:S01]  /*07f0*/  NOP ;  /* 0x0000000000007918 */ /* 0x014fe20000000000 */
.L_x_4:
[----:B0-----:R-:W0:Y:S01]  /*0800*/  LDC R6, c[0x0][0x65c] ;  /* 0x00019700ff067b82 */ /* 0x001e220000000800 */
[----:B------:R-:W-:Y:S01]  /*0810*/  IMAD.MOV.U32 R7, RZ, RZ, RZ ;  /* 0x000000ffff077224 */ /* 0x000fe200078e00ff */
[----:B0-----:R-:W-:Y:S01]  /*0820*/  ISETP.NE.AND P1, PT, R6, 0x1, PT ;  /* 0x000000010600780c */ /* 0x001fe20003f25270 */
[----:B------:R-:W-:-:S12]  /*0830*/  IMAD.U32 R6, RZ, RZ, UR8 ;  /* 0x00000008ff067e24 */ /* 0x000fd8000f8e00ff */
[----:B------:R-:W0:Y:S01]  /*0840*/  @P1 LDC R9, c[0x0][0x10] ;  /* 0x00000400ff091b82 */ /* 0x000e220000000800 */
[----:B------:R-:W-:Y:S01]  /*0850*/  @P1 IMAD.MOV.U32 R3, RZ, RZ, RZ ;  /* 0x000000ffff031224 */ /* 0x000fe200078e00ff */
[----:B------:R-:W-:-:S06]  /*0860*/  @P1 MOV R13, RZ ;  /* 0x000000ff000d1202 */ /* 0x000fcc0000000f00 */
[----:B------:R-:W1:Y:S01]  /*0870*/  @!P1 LDC R11, c[0x0][0xc] ;  /* 0x00000300ff0b9b82 */ /* 0x000e620000000800 */
[----:B0-----:R-:W-:-:S04]  /*0880*/  @P1 IMAD.WIDE.U32 R8, R9, UR8, R2 ;  /* 0x0000000809081c25 */ /* 0x001fc8000f8e0002 */
[----:B------:R-:W-:Y:S01]  /*0890*/  @P1 IMAD.MOV.U32 R15, RZ, RZ, R8 ;  /* 0x000000ffff0f1224 */ /* 0x000fe200078e0008 */
[----:B------:R-:W-:Y:S01]  /*08a0*/  @P1 IADD3 R24, R9, R13, RZ ;  /* 0x0000000d09181210 */ /* 0x000fe20007ffe0ff */
[----:B-1----:R-:W-:-:S04]  /*08b0*/  @!P1 IMAD.WIDE.U32 R6, R2, R11, R6 ;  /* 0x0000000b02069225 */ /* 0x002fc800078e0006 */
[----:B------:R-:W-:Y:S02]  /*08c0*/  @!P1 IMAD.MOV.U32 R15, RZ, RZ, R6 ;  /* 0x000000ffff0f9224 */ /* 0x000fe400078e0006 */
[----:B------:R-:W-:-:S03]  /*08d0*/  @!P1 IMAD.MOV.U32 R24, RZ, RZ, R7 ;  /* 0x000000ffff189224 */ /* 0x000fc600078e0007 */
[----:B------:R0:W-:Y:S04]  /*08e0*/  STL [R1+0xb0], R15 ;  /* 0x0000b00f01007387 */ /* 0x0001e80000100800 */
[----:B------:R0:W-:Y:S01]  /*08f0*/  STL [R1+0xac], R24 ;  /* 0x0000ac1801007387 */ /* 0x0001e20000100800 */
[----:B------:R-:W-:Y:S05]  /*0900*/  @!P2 BRA `(.L_x_5) ;  /* 0x00000000000ca947 */ /* 0x000fea0003800000 */
[----:B------:R-:W-:Y:S01]  /*0910*/  UCGABAR_WAIT ;  /* 0x0000000000007dc7 */ /* 0x000fe20008000000 */
[----:B------:R-:W-:Y:S01]  /*0920*/  CCTL.IVALL ;  /* 0x00000000ff00798f */ /* 0x000fe20002000000 */
[----:B------:R-:W-:Y:S05]  /*0930*/  BRA `(.L_x_6) ;  /* 0x0000000000047947 */ /* 0x000fea0003800000 */
.L_x_5:
[----:B------:R-:W-:Y:S06]  /*0940*/  BAR.SYNC.DEFER_BLOCKING 0x0 ;  /* 0x0000000000007b1d */ /* 0x000fec0000010000 */
.L_x_6:
[----:B------:R-:W-:Y:S05]  /*0950*/  @!P3 BRA `(.L_x_7) ;  /* 0x0000021400f8b947 */ /* 0x000fea0003800000 */
[----:B------:R-:W-:-:S13]  /*0960*/  ISETP.GT.U32.AND P0, PT, R10, 0x1, PT ;  /* 0x000000010a00780c */ /* 0x000fda0003f04070 */
[----:B------:R-:W-:Y:S05]  /*0970*/  @P0 EXIT ;  /* 0x000000000000094d */ /* 0x000fea0003800000 */
[----:B------:R-:W-:Y:S01]  /*0980*/  IMAD.MOV.U32 R6, RZ, RZ, -0x1 ;  /* 0xffffffffff067424 */ /* 0x000fe200078e00ff */
[----:B------:R-:W-:Y:S01]  /*0990*/  ULDC.64 UR4, c[0x0][0x650] ;  /* 0x0001940000047ab9 */ /* 0x000fe20000000a00 */
[----:B------:R-:W-:Y:S01]  /*09a0*/  PRMT R0, RZ, 0x7610, R0 ;  /* 0x00007610ff007816 */ /* 0x000fe20000000000 */
[----:B------:R-:W-:Y:S01]  /*09b0*/  IMAD.MOV.U32 R22, RZ, RZ, -0x1 ;  /* 0xffffffffff167424 */ /* 0x000fe200078e00ff */
[----:B------:R-:W-:Y:S01]  /*09c0*/  ISETP.GE.U32.AND P0, PT, R15, UR4, PT ;  /* 0x000000040f007c0c */ /* 0x000fe2000bf06070 */
[----:B------:R1:W-:Y:S01]  /*09d0*/  STL [R1+0xbc], R6 ;  /* 0x0000bc0601007387 */ /* 0x0003e20000100800 */
[----:B------:R-:W-:Y:S02]  /*09e0*/  MOV R23, 0xffffffff ;  /* 0xffffffff00177802 */ /* 0x000fe40000000f00 */
[----:B------:R-:W-:-:S13]  /*09f0*/  ISETP.GE.U32.AND.EX P0, PT, R24, UR5, PT, P0 ;  /* 0x0000000518007c0c */ /* 0x000fda000bf06100 */
[----:B-1----:R-:W-:Y:S05]  /*0a00*/  @P0 BRA `(.L_x_8) ;  /* 0x0000000400340947 */ /* 0x002fea0003800000 */
[----:B------:R-:W1:Y:S01]  /*0a10*/  LDC.64 R16, c[0x0][0x628] ;  /* 0x00018a00ff107b82 */ /* 0x000e620000000a00 */
[----:B------:R-:W-:Y:S01]  /*0a20*/  MOV R6, R15 ;  /* 0x0000000f00067202 */ /* 0x000fe20000000f00 */
[----:B------:R-:W-:-:S06]  /*0a30*/  IMAD.MOV.U32 R7, RZ, RZ, R24 ;  /* 0x000000ffff077224 */ /* 0x000fcc00078e0018 */
[----:B------:R-:W2:Y:S08]  /*0a40*/  LDC R0, c[0x0][0x630] ;  /* 0x00018c00ff007b82 */ /* 0x000eb00000000800 */
[----:B------:R-:W3:Y:S01]  /*0a50*/  LDC.64 R18, c[0x0][0x620] ;  /* 0x00018800ff127b82 */ /* 0x000ee20000000a00 */
[----:B-1----:R-:W-:-:S04]  /*0a60*/  ISETP.NE.U32.AND P0, PT, R16, RZ, PT ;  /* 0x000000ff1000720c */ /* 0x002fc80003f05070 */
[----:B------:R-:W-:-:S13]  /*0a70*/  ISETP.NE.AND.EX P0, PT, R17, RZ, PT, P0 ;  /* 0x000000ff1100720c */ /* 0x000fda0003f05300 */
[----:B--23--:R-:W-:Y:S05]  /*0a80*/  @!P0 BRA `(.L_x_9) ;  /* 0x0000000000288947 */ /* 0x00cfea0003800000 */
[----:B------:R-:W1:Y:S02]  /*0a90*/  LDC R11, c[0x0][0x634] ;  /* 0x00018d00ff0b7b82 */ /* 0x000e640000000800 */
[----:B-1----:R-:W-:-:S05]  /*0aa0*/  IADD3 R11, P0, R15, R11, RZ ;  /* 0x0000000b0f0b7210 */ /* 0x002fca0007f1e0ff */
[----:B------:R-:W-:-:S04]  /*0ab0*/  IMAD.X R13, RZ, RZ, R24, P0 ;  /* 0x000000ffff0d7224 */ /* 0x000fc800000e0618 */
[----:B------:R-:W-:-:S04]  /*0ac0*/  IMAD.WIDE.U32 R6, R13, R16, RZ ;  /* 0x000000100d067225 */ /* 0x000fc800078e00ff */
[----:B------:R-:W-:-:S04]  /*0ad0*/  IMAD.WIDE.U32 R8, P0, R11, R17, R6 ;  /* 0x000000110b087225 */ /* 0x000fc80007800006 */
[----:B------:R-:W-:Y:S01]  /*0ae0*/  IMAD.WIDE.U32 R6, R11, R16, RZ ;  /* 0x000000100b067225 */ /* 0x000fe200078e00ff */
[----:B------:R-:W-:-:S03]  /*0af0*/  IADD3.X R11, RZ, RZ, RZ, P0, !PT ;  /* 0x000000ffff0b7210 */ /* 0x000fc600007fe4ff */
[----:B------:R-:W-:Y:S01]  /*0b00*/  IMAD.MOV.U32 R10, RZ, RZ, R9 ;  /* 0x000000ffff0a7224 */ /* 0x000fe200078e0009 */
[----:B------:R-:W-:-:S05]  /*0b10*/  IADD3 RZ, P0, R7, R8, RZ ;  /* 0x0000000807ff7210 */ /* 0x000fca0007f1e0ff */
[----:B------:R-:W-:-:S08]  /*0b20*/  IMAD.WIDE.U32.X R6, R13, R17, R10, P0 ;  /* 0x000000110d067225 */ /* 0x000fd000000e040a */
.L_x_9:
[-CC-:B------:R-:W-:Y:S01]  /*0b30*/  SHF.R.U64 R22, R6, R0.reuse, R7.reuse ;  /* 0x0000000006167219 */ /* 0x180fe20000001207 */
[----:B------:R-:W1:Y:S01]  /*0b40*/  LDC.64 R20, c[0x0][0x640] ;  /* 0x00019000ff147b82 */ /* 0x000e620000000a00 */
[----:B------:R-:W-:Y:S01]  /*0b50*/  SHF.R.U32.HI R0, RZ, R0, R7 ;  /* 0x00000000ff007219 */ /* 0x000fe20000011607 */
[----:B------:R-:W-:Y:S01]  /*0b60*/  IMAD.MOV.U32 R17, RZ, RZ, 0x1 ;  /* 0x00000001ff117424 */ /* 0x000fe200078e00ff */
[----:B------:R-:W-:Y:S02]  /*0b70*/  IADD3 R3, P0, RZ, -R22, RZ ;  /* 0x80000016ff037210 */ /* 0x000fe40007f1e0ff */
[----:B------:R-:W-:-:S03]  /*0b80*/  MOV R6, R15 ;  /* 0x0000000f00067202 */ /* 0x000fc60000000f00 */
[----:B------:R-:W2:Y:S01]  /*0b90*/  LDC R8, c[0x0][0x618] ;  /* 0x00018600ff087b82 */ /* 0x000ea20000000800 */
[----:B------:R-:W-:-:S04]  /*0ba0*/  IMAD.X R7, RZ, RZ, ~R0, P0 ;  /* 0x000000ffff077224 */ /* 0x000fc800000e0e00 */
[-C--:B------:R-:W-:Y:S02]  /*0bb0*/  IMAD R0, R7, R18.reuse, RZ ;  /* 0x0000001207007224 */ /* 0x080fe400078e02ff */
[----:B------:R-:W-:Y:S01]  /*0bc0*/  IMAD.MOV.U32 R7, RZ, RZ, R24 ;  /* 0x000000ffff077224 */ /* 0x000fe200078e0018 */
[----:B------:R-:W0:Y:S01]  /*0bd0*/  LDC R12, c[0x0][0x608] ;  /* 0x00018200ff0c7b82 */ /* 0x000e220000000800 */
[----:B------:R-:W-:-:S04]  /*0be0*/  IMAD.WIDE.U32 R6, R3, R18, R6 ;  /* 0x0000001203067225 */ /* 0x000fc800078e0006 */
[----:B------:R-:W-:-:S03]  /*0bf0*/  IMAD R3, R3, R19, R0 ;  /* 0x0000001303037224 */ /* 0x000fc600078e0200 */
[----:B------:R-:W3:Y:S01]  /*0c00*/  LDC R16, c[0x0][0x658] ;  /* 0x00019600ff107b82 */ /* 0x000ee20000000800 */
[----:B-1----:R-:W-:Y:S01]  /*0c10*/  ISETP.NE.U32.AND P0, PT, R20, RZ, PT ;  /* 0x000000ff1400720c */ /* 0x002fe20003f05070 */
[----:B------:R-:W-:Y:S02]  /*0c20*/  IMAD R19, R5, R14, R2 ;  /* 0x0000000e05137224 */ /* 0x000fe400078e0202 */
[----:B------:R-:W-:Y:S01]  /*0c30*/  IMAD.IADD R3, R7, 0x1, R3 ;  /* 0x0000000107037824 */ /* 0x000fe200078e0203 */
[----:B------:R-:W-:Y:S02]  /*0c40*/  ISETP.NE.AND.EX P0, PT, R21, RZ, PT, P0 ;  /* 0x000000ff1500720c */ /* 0x000fe40003f05300 */
[----:B------:R-:W-:Y:S01]  /*0c50*/  MOV R7, 0xffffffff ;  /* 0xffffffff00077802 */ /* 0x000fe20000000f00 */
[----:B------:R-:W1:Y:S01]  /*0c60*/  LDC R23, c[0x0][0x600] ;  /* 0x00018000ff177b82 */ /* 0x000e620000000800 */
[-CC-:B--2---:R-:W-:Y:S02]  /*0c70*/  SHF.R.U64 R10, R6, R8.reuse, R3.reuse ;  /* 0x00000008060a7219 */ /* 0x184fe40000001203 */
[----:B------:R-:W-:-:S05]  /*0c80*/  SHF.R.U32.HI R3, RZ, R8, R3 ;  /* 0x00000008ff037219 */ /* 0x000fca0000011603 */
[----:B------:R-:W2:Y:S01]  /*0c90*/  LDC R13, c[0x0][0x648] ;  /* 0x00019200ff0d7b82 */ /* 0x000ea20000000800 */
[-CC-:B0-----:R-:W-:Y:S02]  /*0ca0*/  SHF.R.U64 R24, R10, R12.reuse, R3.reuse ;  /* 0x0000000c0a187219 */ /* 0x181fe40000001203 */
[----:B------:R-:W-:-:S05]  /*0cb0*/  SHF.R.U32.HI R3, RZ, R12, R3 ;  /* 0x0000000cff037219 */ /* 0x000fca0000011603 */
[----:B------:R-:W0:Y:S01]  /*0cc0*/  LDC R15, c[0x0][0x638] ;  /* 0x00018e00ff0f7b82 */ /* 0x000e220000000800 */
[-CC-:B---3--:R-:W-:Y:S02]  /*0cd0*/  SHF.R.U64 R12, R24, R16.reuse, R3.reuse ;  /* 0x00000010180c7219 */ /* 0x188fe40000001203 */
[-C--:B------:R-:W-:Y:S02]  /*0ce0*/  SHF.L.U32 R0, R7, R16.reuse, RZ ;  /* 0x0000001007007219 */ /* 0x080fe400000006ff */
[----:B------:R-:W-:Y:S01]  /*0cf0*/  SHF.R.U32.HI R3, RZ, R16, R3 ;  /* 0x00000010ff037219 */ /* 0x000fe20000011603 */
[----:B------:R-:W-:Y:S01]  /*0d00*/  IMAD.MOV.U32 R2, RZ, RZ, R12 ;  /* 0x000000ffff027224 */ /* 0x000fe200078e000c */
[----:B------:R-:W-:Y:S01]  /*0d10*/  LOP3.LUT R5, RZ, R0, RZ, 0x33, !PT ;  /* 0x00000000ff057212 */ /* 0x000fe200078e33ff */
[----:B------:R-:W3:Y:S01]  /*0d20*/  LDC R18, c[0x0][0x610] ;  /* 0x00018400ff127b82 */ /* 0x000ee20000000800 */
[----:B------:R-:W-:Y:S05]  /*0d30*/  @!P0 BRA `(.L_x_10) ;  /* 0x0000000000288947 */ /* 0x000fea0003800000 */
[----:B------:R-:W4:Y:S02]  /*0d40*/  LDC R9, c[0x0][0x64c] ;  /* 0x00019300ff097b82 */ /* 0x000f240000000800 */
[----:B----4-:R-:W-:-:S04]  /*0d50*/  IADD3 R9, P0, R12, R9, RZ ;  /* 0x000000090c097210 */ /* 0x010fc80007f1e0ff */
[----:B------:R-:W-:-:S05]  /*0d60*/  IADD3.X R11, RZ, R3, RZ, P0, !PT ;  /* 0x00000003ff0b7210 */ /* 0x000fca00007fe4ff */
[----:B------:R-:W-:-:S04]  /*0d70*/  IMAD.WIDE.U32 R2, R11, R20, RZ ;  /* 0x000000140b027225 */ /* 0x000fc800078e00ff */
[----:B------:R-:W-:-:S04]  /*0d80*/  IMAD.WIDE.U32 R6, P0, R9, R21, R2 ;  /* 0x0000001509067225 */ /* 0x000fc80007800002 */
[----:B------:R-:W-:-:S04]  /*0d90*/  IMAD.WIDE.U32 R2, R9, R20, RZ ;  /* 0x0000001409027225 */ /* 0x000fc800078e00ff */
[----:B------:R-:W-:Y:S01]  /*0da0*/  IMAD.X R9, RZ, RZ, RZ, P0 ;  /* 0x000000ffff097224 */ /* 0x000fe200000e06ff */
[----:B------:R-:W-:Y:S01]  /*0db0*/  IADD3 RZ, P0, R3, R6, RZ ;  /* 0x0000000603ff7210 */ /* 0x000fe20007f1e0ff */
[----:B------:R-:W-:-:S04]  /*0dc0*/  IMAD.MOV.U32 R8, RZ, RZ, R7 ;  /* 0x000000ffff087224 */ /* 0x000fc800078e0007 */
[----:B------:R-:W-:-:S08]  /*0dd0*/  IMAD.WIDE.U32.X R2, R11, R21, R8, P0 ;  /* 0x000000150b027225 */ /* 0x000fd000000e0408 */
.L_x_10:
[----:B--2---:R-:W-:Y:S02]  /*0de0*/  SHF.R.U64 R2, R2, R13, R3 ;  /* 0x0000000d02027219 */ /* 0x004fe40000001203 */
[----:B------:R-:W-:Y:S02]  /*0df0*/  SHF.L.U32 R0, R17, R16, RZ ;  /* 0x0000001011007219 */ /* 0x000fe400000006ff */
[----:B------:R-:W-:Y:S01]  /*0e00*/  LOP3.LUT R5, R24, R5, RZ, 0xc0, !PT ;  /* 0x0000000518057212 */ /* 0x000fe200078ec0ff */
[----:B------:R-:W-:Y:S01]  /*0e10*/  IMAD.MOV R6, RZ, RZ, -R2 ;  /* 0x000000ffff067224 */ /* 0x000fe200078e0a02 */
[----:B-1----:R-:W-:Y:S02]  /*0e20*/  IADD3 R3, R23, -0x1, RZ ;  /* 0xffffffff17037810 */ /* 0x002fe40007ffe0ff */
[----:B------:R-:W-:Y:S01]  /*0e30*/  SEL R4, R4, R19, !P1 ;  /* 0x0000001304047207 */ /* 0x000fe20004800000 */
[----:B------:R-:W-:Y:S01]  /*0e40*/  IMAD R5, R0, R2, R5 ;  /* 0x0000000200057224 */ /* 0x000fe200078e0205 */
[----:B------:R-:W-:Y:S01]  /*0e50*/  LOP3.LUT R3, R10, R3, RZ, 0xc0, !PT ;  /* 0x000000030a037212 */ /* 0x000fe200078ec0ff */
[----:B0-----:R-:W-:-:S02]  /*0e60*/  IMAD R0, R6, R15, R12 ;  /* 0x0000000f06007224 */ /* 0x001fc400078e020c */
[----:B------:R-:W-:Y:S02]  /*0e70*/  IMAD.MOV.U32 R2, RZ, RZ, 0x1 ;  /* 0x00000001ff027424 */ /* 0x000fe400078e00ff */
[----:B---3--:R-:W-:Y:S02]  /*0e80*/  IMAD R4, R5, R18, R4 ;  /* 0x0000001205047224 */ /* 0x008fe400078e0204 */
[----:B------:R-:W-:Y:S01]  /*0e90*/  IMAD R23, R0, R23, R3 ;  /* 0x0000001700177224 */ /* 0x000fe200078e0203 */
[----:B------:R-:W-:-:S04]  /*0ea0*/  PRMT R0, R2, 0x7610, R0 ;  /* 0x0000761002007816 */ /* 0x000fc80000000000 */
[----:B------:R-:W-:Y:S02]  /*0eb0*/  SEL R2, R23, R4, !P1 ;  /* 0x0000000417027207 */ /* 0x000fe40004800000 */
[----:B------:R-:W-:-:S03]  /*0ec0*/  SEL R23, R4, R23, !P1 ;  /* 0x0000001704177207 */ /* 0x000fc60004800000 */
[----:B------:R1:W-:Y:S04]  /*0ed0*/  STL [R1+0xbc], R2 ;  /* 0x0000bc0201007387 */ /* 0x0003e80000100800 */
.L_x_8:
[----:B------:R-:W-:-:S08]  /*0ee0*/  NOP ;  /* 0x0000000000007918 */ /* 0x000fd00000000000 */
[----:B------:R-:W2:Y:S02]  /*0ef0*/  USETMAXREG.TRY_ALLOC.CTAPOOL UP0, 0xe8 ;  /* 0x000000e8000079c8 */ /* 0x000ea40008000600 */
[----:B--2---:R-:W-:-:S13]  /*0f00*/  PLOP3.LUT P0, PT, PT, PT, UP0, 0x80, 0x0 ;  /* 0x000000000000781c */ /* 0x004fda0003f0f008 */
[----:B------:R-:W-:Y:S05]  /*0f10*/  @!P0 BRA `(.L_x_8) ;  /* 0xfffffffc00f08947 */ /* 0x000fea000383ffff */
[----:B------:R-:W-:Y:S02]  /*0f20*/  ULDC.64 UR4, c[0x0][0x598] ;  /* 0x0001660000047ab9 */ /* 0x000fe40000000a00 */
[----:B------:R-:W-:-:S04]  /*0f30*/  ISETP.NE.U32.AND P0, PT, RZ, UR4, PT ;  /* 0x00000004ff007c0c */ /* 0x000fc8000bf05070 */
[----:B------:R-:W-:-:S13]  /*0f40*/  ISETP.NE.AND.EX P0, PT, RZ, UR5, PT, P0 ;  /* 0x00000005ff007c0c */ /* 0x000fda000bf05300 */
[----:B------:R-:W-:Y:S05]  /*0f50*/  @!P0 BRA `(.L_x_11) ;  /* 0x0000000000248947 */ /* 0x000fea0003800000 */
[----:B-1----:R-:W1:Y:S01]  /*0f60*/  LDC.64 R2, c[0x0][0x598] ;  /* 0x00016600ff027b82 */ /* 0x002e620000000a00 */
[----:B------:R-:W-:Y:S02]  /*0f70*/  ULDC.64 UR4, c[0x0][0x208] ;  /* 0x0000820000047ab9 */ /* 0x000fe40000000a00 */
[----:B-1----:R-:W2:Y:S02]  /*0f80*/  LDG.E.64 R2, desc[UR4][R2.64] ;  /* 0x0000000402027981 */ /* 0x002ea4000c1e1b00 */
[----:B--2---:R-:W-:-:S04]  /*0f90*/  ISETP.NE.U32.AND P0, PT, R2, RZ, PT ;  /* 0x000000ff0200720c */ /* 0x004fc80003f05070 */
[----:B------:R-:W-:-:S13]  /*0fa0*/  ISETP.NE.AND.EX P0, PT, R3, RZ, PT, P0 ;  /* 0x000000ff0300720c */ /* 0x000fda0003f05300 */
[----:B------:R-:W-:Y:S05]  /*0fb0*/  @!P0 BRA `(.L_x_11) ;  /* 0x00000000000c8947 */ /* 0x000fea0003800000 */
[----:B------:R-:W-:Y:S02]  /*0fc0*/  ULDC.64 UR4, c[0x0][0x208] ;  /* 0x0000820000047ab9 */ /* 0x000fe40000000a00 */
[----:B------:R1:W5:Y:S01]  /*0fd0*/  LD.E R17, desc[UR4][R2.64] ;  /* 0x0000000402117980 */ /* 0x000362000c101900 */
[----:B------:R-:W-:Y:S05]  /*0fe0*/  BRA `(.L_x_12) ;  /* 0x0000000000287947 */ /* 0x000fea0003800000 */
.L_x_11:
[----:B------:R-:W-:Y:S02]  /*0ff0*/  ULDC.64 UR4, c[0x0][0x588] ;  /* 0x0001620000047ab9 */ /* 0x000fe40000000a00 */
[----:B------:R-:W-:-:S04]  /*1000*/  ISETP.NE.U32.AND P0, PT, RZ, UR4, PT ;  /* 0x00000004ff007c0c */ /* 0x000fc8000bf05070 */
[----:B------:R-:W-:-:S13]  /*1010*/  ISETP.NE.AND.EX P0, PT, RZ, UR5, PT, P0 ;  /* 0x00000005ff007c0c */ /* 0x000fda000bf05300 */
[----:B------:R-:W-:Y:S05]  /*1020*/  @!P0 BRA `(.L_x_13) ;  /* 0x0000000000108947 */ /* 0x000fea0003800000 */
[----:B-1----:R-:W1:Y:S01]  /*1030*/  LDC.64 R2, c[0x0][0x588] ;  /* 0x00016200ff027b82 */ /* 0x002e620000000a00 */
[----:B------:R-:W-:Y:S02]  /*1040*/  ULDC.64 UR4, c[0x0][0x208] ;  /* 0x0000820000047ab9 */ /* 0x000fe40000000a00 */
[----:B-1----:R2:W5:Y:S01]  /*1050*/  LDG.E R17, desc[UR4][R2.64] ;  /* 0x0000000402117981 */ /* 0x002562000c1e1900 */
[----:B------:R-:W-:Y:S05]  /*1060*/  BRA `(.L_x_12) ;  /* 0x0000000000087947 */ /* 0x000fea0003800000 */
.L_x_13:
[----:B------:R-:W-:Y:S02]  /*1070*/  ULDC UR4, c[0x0][0x580] ;  /* 0x0001600000047ab9 */ /* 0x000fe40000000800 */
[----:B------:R-:W-:-:S07]  /*1080*/  MOV R17, UR4 ;  /* 0x0000000400117c02 */ /* 0x000fce0008000f00 */
.L_x_12:
[----:B------:R-:W-:Y:S02]  /*1090*/  ULDC.64 UR4, c[0x0][0x5a0] ;  /* 0x0001680000047ab9 */ /* 0x000fe40000000a00 */
[----:B------:R-:W-:-:S04]  /*10a0*/  ISETP.NE.U32.AND P0, PT, RZ, UR4, PT ;  /* 0x00000004ff007c0c */ /* 0x000fc8000bf05070 */
[----:B------:R-:W-:-:S13]  /*10b0*/  ISETP.NE.AND.EX P0, PT, RZ, UR5, PT, P0 ;  /* 0x00000005ff007c0c */ /* 0x000fda000bf05300 */
[----:B------:R-:W-:Y:S05]  /*10c0*/  @!P0 BRA `(.L_x_14) ;  /* 0x0000000000248947 */ /* 0x000fea0003800000 */
[----:B-12---:R-:W1:Y:S01]  /*10d0*/  LDC.64 R2, c[0x0][0x5a0] ;  /* 0x00016800ff027b82 */ /* 0x006e620000000a00 */
        /* <DEDUP_REMOVED lines=8> */
.L_x_14:
[----:B------:R-:W-:Y:S02]  /*1160*/  ULDC.64 UR4, c[0x0][0x590] ;  /* 0x0001640000047ab9 */ /* 0x000fe40000000a00 */
[----:B------:R-:W-:-:S04]  /*1170*/  ISETP.NE.U32.AND P0, PT, RZ, UR4, PT ;  /* 0x00000004ff007c0c */ /* 0x000fc8000bf05070 */
[----:B------:R-:W-:-:S13]  /*1180*/  ISETP.NE.AND.EX P0, PT, RZ, UR5, PT, P0 ;  /* 0x00000005ff007c0c */ /* 0x000fda000bf05300 */
[----:B------:R-:W-:Y:S05]  /*1190*/  @!P0 BRA `(.L_x_16) ;  /* 0x0000000000108947 */ /* 0x000fea0003800000 */
[----:B------:R-:W3:Y:S01]  /*11a0*/  LDC.64 R18, c[0x0][0x590] ;  /* 0x00016400ff127b82 */ /* 0x000ee20000000a00 */
[----:B------:R-:W-:Y:S02]  /*11b0*/  ULDC.64 UR4, c[0x0][0x208] ;  /* 0x0000820000047ab9 */ /* 0x000fe40000000a00 */
[----:B---3--:R3:W5:Y:S01]  /*11c0*/  LDG.E R18, desc[UR4][R18.64] ;  /* 0x0000000412127981 */ /* 0x008762000c1e1900 */
[----:B------:R-:W-:Y:S05]  /*11d0*/  BRA `(.L_x_15) ;  /* 0x0000000000087947 */ /* 0x000fea0003800000 */
.L_x_16:
[----:B------:R-:W-:Y:S02]  /*11e0*/  ULDC UR4, c[0x0][0x584] ;  /* 0x0001610000047ab9 */ /* 0x000fe40000000800 */
[----:B------:R-:W-:-:S07]  /*11f0*/  IMAD.U32 R18, RZ, RZ, UR4 ;  /* 0x00000004ff127e24 */ /* 0x000fce000f8e00ff */
.L_x_15:
[----:B------:R-:W-:-:S13]  /*1200*/  LOP3.LUT P0, RZ, R0, 0xff, RZ, 0xc0, !PT ;  /* 0x000000ff00ff7812 */ /* 0x000fda000780c0ff */
[----:B------:R-:W-:Y:S05]  /*1210*/  @!P0 EXIT ;  /* 0x000000000000894d */ /* 0x000fea0003800000 */
[----:B------:R-:W-:Y:S02]  /*1220*/  ULDC UR4, c[0x0][0x28c] ;  /* 0x0000a30000047ab9 */ /* 0x000fe40000000800 */
[----:B------:R-:W-:-:S04]  /*1230*/  UIADD3 UR4, UR4, 0xff, URZ ;  /* 0x000000ff04047890 */ /* 0x000fc8000fffe03f */
[----:B------:R-:W-:-:S04]  /*1240*/  USHF.R.S32.HI UR5, URZ, 0x1f, UR4 ;  /* 0x0000001f3f057899 */ /* 0x000fc80008011404 */
[----:B------:R-:W-:-:S03]  /*1250*/  ULEA.HI UR5, UR5, UR4, URZ, 0x8 ;  /* 0x0000000405057291 */ /* 0x000fc6000f8f403f */
[----:B------:R-:W-:Y:S01]  /*1260*/  UMOV UR4, URZ ;  /* 0x0000003f00047c82 */ /* 0x000fe20008000000 */
[----:B------:R-:W-:Y:S01]  /*1270*/  USHF.R.S32.HI UR6, URZ, 0x8, UR5 ;  /* 0x000000083f067899 */ /* 0x000fe20008011405 */
[----:B-12---:R-:W-:Y:S02]  /*1280*/  MOV R2, UR4 ;  /* 0x0000000400027c02 */ /* 0x006fe40008000f00 */
[----:B------:R-:W-:Y:S02]  /*1290*/  UMOV UR5, URZ ;  /* 0x0000003f00057c82 */ /* 0x000fe40008000000 */
[----:B------:R-:W-:Y:S02]  /*12a0*/  IMAD.U32 R0, RZ, RZ, UR5 ;  /* 0x00000005ff007e24 */ /* 0x000fe4000f8e00ff */
[----:B------:R-:W-:-:S05]  /*12b0*/  IMAD.U32 R3, RZ, RZ, UR6 ;  /* 0x00000006ff037e24 */ /* 0x000fca000f8e00ff */
[----:B------:R1:W-:Y:S04]  /*12c0*/  STL [R1+0xc4], R3 ;  /* 0x0000c40301007387 */ /* 0x0003e80000100800 */
[----:B------:R1:W-:Y:S04]  /*12d0*/  STL [R1+0xb8], R0 ;  /* 0x0000b80001007387 */ /* 0x0003e80000100800 */
[----:B------:R1:W-:Y:S02]  /*12e0*/  STL [R1+0xb4], R2 ;  /* 0x0000b40201007387 */ /* 0x0003e40000100800 */
.L_x_518:
[----:B-1----:R-:W1:Y:S01]  /*12f0*/  S2R R0, SR_TID.X ;  /* 0x0000000000007919 */ /* 0x002e620000002100 */
[----:B------:R-:W2:Y:S01]  /*1300*/  S2UR UR7, SR_CgaCtaId ;  /* 0x00000000000779c3 */ /* 0x000ea20000008800 */
[----:B------:R-:W-:Y:S02]  /*1310*/  UMOV UR6, 0x400 ;  /* 0x0000040000067882 */ /* 0x000fe40000000000 */
[----:B--2---:R-:W-:Y:S01]  /*1320*/  ULEA UR6, UR7, UR6, 0x18 ;  /* 0x0000000607067291 */ /* 0x004fe2000f8ec03f */
[----:B-1----:R-:W-:-:S04]  /*1330*/  LOP3.LUT R0, R0, 0x80, RZ, 0xc0, !PT ;  /* 0x0000008000007812 */ /* 0x002fc800078ec0ff */
[----:B------:R-:W-:-:S06]  /*1340*/  SHF.R.U32.HI R0, RZ, 0x7, R0 ;  /* 0x00000007ff007819 */ /* 0x000fcc0000011600 */
[----:B------:R-:W1:Y:S02]  /*1350*/  SHFL.IDX PT, R0, R0, RZ, 0x1f ;  /* 0x00001fff00007589 */ /* 0x000e6400000e0000 */
[----:B-1----:R-:W-:-:S13]  /*1360*/  R2UR UR4, R0 ;  /* 0x00000000000472ca */ /* 0x002fda00000e0000 */
[----:B------:R-:W-:-:S04]  /*1370*/  ULEA.HI UR5, UR4, UR4, URZ, 0x1 ;  /* 0x0000000404057291 */ /* 0x000fc8000f8f083f */
[----:B------:R-:W-:-:S04]  /*1380*/  ULOP3.LUT UR5, UR5, 0x7fffe, URZ, 0xc0, !UPT ;  /* 0x0007fffe05057892 */ /* 0x000fc8000f8ec03f */
[----:B------:R-:W-:-:S03]  /*1390*/  UIADD3 UR5, UR4, -UR5, URZ ;  /* 0x8000000504057290 */ /* 0x000fc6000fffe03f */
[----:B------:R-:W-:Y:S01]  /*13a0*/  ULDC UR4, c[0x0][0x28c] ;  /* 0x0000a30000047ab9 */ /* 0x000fe20000000800 */
[----:B------:R-:W-:Y:S01]  /*13b0*/  ULEA UR5, UR5, UR6, 0xd ;  /* 0x0000000605057291 */ /* 0x000fe2000f8e683f */
[----:B------:R-:W-:-:S03]  /*13c0*/  ISETP.LT.AND P0, PT, RZ, UR4, PT ;  /* 0x00000004ff007c0c */ /* 0x000fc6000bf01270 */
[----:B------:R-:W-:-:S04]  /*13d0*/  UIADD3 UR5, UR5, 0x100, URZ ;  /* 0x0000010005057890 */ /* 0x000fc8000fffe03f */
[----:B------:R-:W-:-:S04]  /*13e0*/  USHF.R.U32.HI UR5, URZ, 0x4, UR5 ;  /* 0x000000043f057899 */ /* 0x000fc80008011605 */
[----:B------:R-:W-:-:S04]  /*13f0*/  ULOP3.LUT UR5, UR5, 0x3fff, URZ, 0xc0, !UPT ;  /* 0x00003fff05057892 */ /* 0x000fc8000f8ec03f */
[----:B------:R-:W-:-:S06]  /*1400*/  ULOP3.LUT UR4, UR5, 0x10000, URZ, 0xfc, !UPT ;  /* 0x0001000005047892 */ /* 0x000fcc000f8efc3f */
[----:B---3--:R-:W-:Y:S01]  /*1410*/  IMAD.U32 R19, RZ, RZ, UR4 ;  /* 0x00000004ff137e24 */ /* 0x008fe2000f8e00ff */
[----:B------:R-:W-:Y:S06]  /*1420*/  @P0 BRA `(.L_x_17) ;  /* 0x0000000000400947 */ /* 0x000fec0003800000 */
[----:B------:R-:W-:Y:S01]  /*1430*/  MOV R0, 0x0 ;  /* 0x0000000000007802 */ /* 0x000fe20000000f00 */
[----:B------:R-:W-:Y:S01]  /*1440*/  ULDC.64 UR4, c[0x4][0x68] ;  /* 0x01001a0000047ab9 */ /* 0x000fe20000000a00 */
[----:B------:R-:W-:Y:S01]  /*1450*/  ULDC.64 UR6, c[0x4][0x8] ;  /* 0x0100020000067ab9 */ /* 0x000fe20000000a00 */
[----:B------:R-:W-:Y:S01]  /*1460*/  MOV R4, UR4 ;  /* 0x0000000400047c02 */ /* 0x000fe20008000f00 */
[----:B------:R1:W2:Y:S01]  /*1470*/  LDC.64 R2, c[0x4][R0] ;  /* 0x0100000000027b82 */ /* 0x0002a20000000a00 */
[----:B------:R-:W-:Y:S01]  /*1480*/  IMAD.U32 R5, RZ, RZ, UR5 ;  /* 0x00000005ff057e24 */ /* 0x000fe2000f8e00ff */
[----:B------:R-:W-:Y:S01]  /*1490*/  ULDC.64 UR4, c[0x4][0x70] ;  /* 0x01001c0000047ab9 */ /* 0x000fe20000000a00 */
[----:B------:R-:W-:Y:S01]  /*14a0*/  IMAD.U32 R10, RZ, RZ, UR6 ;  /* 0x00000006ff0a7e24 */ /* 0x000fe2000f8e00ff */
[----:B------:R-:W-:Y:S01]  /*14b0*/  MOV R7, UR5 ;  /* 0x0000000500077c02 */ /* 0x000fe20008000f00 */
[----:B------:R-:W-:Y:S01]  /*14c0*/  IMAD.U32 R6, RZ, RZ, UR4 ;  /* 0x00000004ff067e24 */ /* 0x000fe2000f8e00ff */
[----:B------:R-:W-:Y:S01]  /*14d0*/  MOV R8, 0x1e1 ;  /* 0x000001e100087802 */ /* 0x000fe20000000f00 */
[----:B------:R-:W-:-:S02]  /*14e0*/  IMAD.U32 R11, RZ, RZ, UR7 ;  /* 0x00000007ff0b7e24 */ /* 0x000fc4000f8e00ff */
[----:B------:R-:W-:Y:S02]  /*14f0*/  IMAD.MOV.U32 R12, RZ, RZ, 0x1 ;  /* 0x00000001ff0c7424 */ /* 0x000fe400078e00ff */
[----:B-1----:R-:W-:-:S07]  /*1500*/  IMAD.MOV.U32 R13, RZ, RZ, RZ ;  /* 0x000000ffff0d7224 */ /* 0x002fce00078e00ff */
[----:B------:R-:W-:-:S07]  /*1510*/  LEPC R20, `(.L_x_17) ;  /* 0x000000001014794e */ /* 0x000fce0000000000 */
[----:B0-2--5:R-:W-:Y:S05]  /*1520*/  CALL.ABS.NOINC R2 ;  /* 0x0000000002007343 */ /* 0x025fea0003c00000 */
.L_x_17:
[----:B------:R-:W2:Y:S02]  /*1530*/  LDL R2, [R1+0xa8] ;  /* 0x0000a80001027983 */ /* 0x000ea40000100800 */
[----:B--2---:R-:W-:-:S04]  /*1540*/  LOP3.LUT R0, R2, 0x1, RZ, 0xfc, !PT ;  /* 0x0000000102007812 */ /* 0x004fc800078efcff */
[----:B------:R-:W-:-:S13]  /*1550*/  ISETP.NE.AND P0, PT, R0, 0x3, PT ;  /* 0x000000030000780c */ /* 0x000fda0003f05270 */
[----:B------:R-:W-:Y:S05]  /*1560*/  @!P0 BRA `(.L_x_18) ;  /* 0x0000000000048947 */ /* 0x000fea0003800000 */
[----:B------:R-:W-:Y:S01]  /*1570*/  BPT.TRAP 0x1 ;  /* 0x000000040000795c */ /* 0x000fe20000300000 */
.L_x_18:
[----:B------:R-:W2:Y:S04]  /*1580*/  LDL R0, [R1+0xb8] ;  /* 0x0000b80001007983 */ /* 0x000ea80000100800 */
[----:B------:R-:W3:Y:S01]  /*1590*/  LDL R2, [R1+0xb4] ;  /* 0x0000b40001027983 */ /* 0x000ee20000100800 */
[----:B------:R-:W1:Y:S01]  /*15a0*/  S2UR UR5, SR_CgaCtaId ;  /* 0x00000000000579c3 */ /* 0x000e620000008800 */
[----:B------:R-:W-:Y:S02]  /*15b0*/  UMOV UR4, 0x400 ;  /* 0x0000040000047882 */ /* 0x000fe40000000000 */
[----:B-1----:R-:W-:Y:S01]  /*15c0*/  ULEA UR4, UR5, UR4, 0x18 ;  /* 0x0000000405047291 */ /* 0x002fe2000f8ec03f */
[----:B--2---:R-:W-:Y:S02]  /*15d0*/  R2UR UR6, R0 ;  /* 0x00000000000672ca */ /* 0x004fe400000e0000 */
[----:B---3--:R-:W-:-:S03]  /*15e0*/  R2UR UR7, R2 ;  /* 0x00000000020772ca */ /* 0x008fc600000e0000 */
[----:B------:R-:W-:-:S08]  /*15f0*/  IMAD.U32 R0, RZ, RZ, UR4 ;  /* 0x00000004ff007e24 */ /* 0x000fd0000f8e00ff */
[----:B------:R-:W-:Y:S02]  /*1600*/  IMAD.U32 R2, RZ, RZ, UR6 ;  /* 0x00000006ff027e24 */ /* 0x000fe4000f8e00ff */
[----:B------:R-:W-:-:S03]  /*1610*/  MOV R3, UR7 ;  /* 0x0000000700037c02 */ /* 0x000fc60008000f00 */
[----:B------:R-:W-:Y:S02]  /*1620*/  SHF.L.U32 R2, R2, 0x1f, RZ ;  /* 0x0000001f02027819 */ /* 0x000fe400000006ff */
[----:B------:R-:W-:-:S04]  /*1630*/  LEA R3, R3, R0, 0x3 ;  /* 0x0000000003037211 */ /* 0x000fc800078e18ff */
[----:B------:R1:W2:Y:S01]  /*1640*/  SYNCS.PHASECHK.TRANS64.TRYWAIT P1, [R3+URZ], R2 ;  /* 0x00000002030075a7 */ /* 0x0002a2000802017f */
[----:B------:R-:W-:Y:S05]  /*1650*/  @!P0 BRA `(.L_x_19) ;  /* 0x0000000000048947 */ /* 0x000fea0003800000 */
[----:B------:R-:W-:Y:S01]  /*1660*/  BPT.TRAP 0x1 ;  /* 0x000000040000795c */ /* 0x000fe20000300000 */
.L_x_19:
[----:B--2---:R-:W-:Y:S05]  /*1670*/  @P1 BRA `(.L_x_20) ;  /* 0x0000000000081947 */ /* 0x004fea0003800000 */
[----:B------:R-:W2:Y:S02]  /*1680*/  SYNCS.PHASECHK.TRANS64.TRYWAIT P1, [R3+URZ], R2 ;  /* 0x00000002030075a7 */ /* 0x000ea4000802017f */
[----:B--2---:R-:W-:Y:S05]  /*1690*/  @!P1 BRA `(.L_x_21) ;  /* 0x0000022000389947 */ /* 0x004fea0003800000 */
.L_x_20:
[----:B------:R-:W3:Y:S02]  /*16a0*/  LDL R4, [R1+0xc4] ;  /* 0x0000c40001047983 */ /* 0x000ee40000100800 */
[----:B---3--:R-:W-:-:S13]  /*16b0*/  R2UR UR5, R4 ;  /* 0x00000000040572ca */ /* 0x008fda00000e0000 */
[----:B------:R-:W-:-:S04]  /*16c0*/  UISETP.LT.AND UP0, UPT, UR5, 0x1, UPT ;  /* 0x000000010500788c */ /* 0x000fc8000bf01270 */
[----:B------:R-:W-:-:S06]  /*16d0*/  USEL UR4, UR5, 0x1, UP0 ;  /* 0x0000000105047887 */ /* 0x000fcc0008000000 */
[----:B------:R-:W-:-:S05]  /*16e0*/  IMAD.U32 R4, RZ, RZ, UR4 ;  /* 0x00000004ff047e24 */ /* 0x000fca000f8e00ff */
[----:B------:R-:W-:Y:S01]  /*16f0*/  IADD3 R4, -R4, UR5, RZ ;  /* 0x0000000504047c10 */ /* 0x000fe2000fffe1ff */
[----:B------:R-:W-:Y:S05]  /*1700*/  WARPSYNC.ALL ;  /* 0x0000000000007948 */ /* 0x000fea0003800000 */
[----:B------:R-:W-:Y:S01]  /*1710*/  ISETP.GE.AND P1, PT, R4, 0x1, PT ;  /* 0x000000010400780c */ /* 0x000fe20003f26270 */
[----:B------:R-:W-:Y:S04]  /*1720*/  STL [R1+0x1a0], R23 ;  /* 0x0001a01701007387 */ /* 0x000fe80000100800 */
[----:B------:R-:W-:Y:S04]  /*1730*/  STL [R1+0x19c], R22 ;  /* 0x00019c1601007387 */ /* 0x000fe80000100800 */
[----:B------:R3:W-:Y:S04]  /*1740*/  STL [R1+0x198], R4 ;  /* 0x0001980401007387 */ /* 0x0007e80000100800 */
[----:B------:R-:W4:Y:S01]  /*1750*/  LDL R9, [R1+0xb4] ;  /* 0x0000b40001097983 */ /* 0x000f220000100800 */
[----:B------:R-:W-:Y:S01]  /*1760*/  R2UR UR4, R0 ;  /* 0x00000000000472ca */ /* 0x000fe200000e0000 */
[----:B0-----:R-:W-:Y:S01]  /*1770*/  WARPGROUP.ARRIVE ;  /* 0x00000000000079c5 */ /* 0x001fe20000000000 */
[----:B------:R-:W-:Y:S01]  /*1780*/  R2UR UR5, R19 ;  /* 0x00000000130572ca */ /* 0x000fe200000e0000 */
[----:B------:R-:W-:Y:S01]  /*1790*/  UMOV UR21, 0x40000040 ;  /* 0x4000004000157882 */ /* 0x000fe20000000000 */
[----:B------:R-:W-:Y:S01]  /*17a0*/  UMOV UR23, 0x40000040 ;  /* 0x4000004000177882 */ /* 0x000fe20000000000 */
[----:B------:R-:W-:Y:S01]  /*17b0*/  UMOV UR9, UR21 ;  /* 0x0000001500097c82 */ /* 0x000fe20008000000 */
[----:B------:R-:W-:Y:S01]  /*17c0*/  UMOV UR11, 0x40000040 ;  /* 0x40000040000b7882 */ /* 0x000fe20000000000 */
[----:B-----5:R-:W-:Y:S01]  /*17d0*/  STL.64 [R1+0x190], R18 ;  /* 0x0001901201007387 */ /* 0x020fe20000100a00 */
[----:B------:R-:W-:Y:S01]  /*17e0*/  UMOV UR13, UR21 ;  /* 0x00000015000d7c82 */ /* 0x000fe20008000000 */
[----:B------:R-:W-:Y:S01]  /*17f0*/  UMOV UR15, 0x40000040 ;  /* 0x40000040000f7882 */ /* 0x000fe20000000000 */
[----:B------:R-:W-:Y:S01]  /*1800*/  UMOV UR25, UR21 ;  /* 0x0000001500197c82 */ /* 0x000fe20008000000 */
[----:B------:R-:W-:Y:S01]  /*1810*/  STL.64 [R1+0x188], R16 ;  /* 0x0001881001007387 */ /* 0x000fe20000100a00 */
[----:B------:R-:W-:Y:S01]  /*1820*/  UMOV UR27, 0x40000040 ;  /* 0x40000040001b7882 */ /* 0x000fe20000000000 */
[----:B------:R-:W-:Y:S01]  /*1830*/  UIADD3 UR4, UR4, 0x18100, URZ ;  /* 0x0001810004047890 */ /* 0x000fe2000fffe03f */
[----:B------:R-:W-:Y:S01]  /*1840*/  UMOV UR29, UR21 ;  /* 0x00000015001d7c82 */ /* 0x000fe20008000000 */
[----:B------:R-:W-:-:S02]  /*1850*/  UMOV UR31, 0x40000040 ;  /* 0x40000040001f7882 */ /* 0x000fc40000000000 */
[----:B------:R-:W-:Y:S01]  /*1860*/  USHF.R.U32.HI UR4, URZ, 0x4, UR4 ;  /* 0x000000043f047899 */ /* 0x000fe20008011604 */
[----:B------:R-:W-:Y:S01]  /*1870*/  UMOV UR33, UR21 ;  /* 0x0000001500217c82 */ /* 0x000fe20008000000 */
[----:B------:R-:W-:Y:S02]  /*1880*/  UMOV UR35, 0x40000040 ;  /* 0x4000004000237882 */ /* 0x000fe40000000000 */
[----:B------:R-:W-:Y:S01]  /*1890*/  ULOP3.LUT UR4, UR4, 0x3fff, URZ, 0xc0, !UPT ;  /* 0x00003fff04047892 */ /* 0x000fe2000f8ec03f */
[----:B------:R-:W-:Y:S01]  /*18a0*/  UMOV UR37, UR21 ;  /* 0x0000001500257c82 */ /* 0x000fe20008000000 */
[----:B------:R-:W-:Y:S02]  /*18b0*/  UMOV UR39, 0x40000040 ;  /* 0x4000004000277882 */ /* 0x000fe40000000000 */
[----:B------:R-:W-:Y:S01]  /*18c0*/  ULOP3.LUT UR61, UR4, 0x10000, URZ, 0xfc, !UPT ;  /* 0x00010000043d7892 */ /* 0x000fe2000f8efc3f */
[----:B------:R-:W-:Y:S01]  /*18d0*/  UMOV UR41, UR21 ;  /* 0x0000001500297c82 */ /* 0x000fe20008000000 */
[----:B------:R-:W-:Y:S01]  /*18e0*/  UMOV UR43, 0x40000040 ;  /* 0x40000040002b7882 */ /* 0x000fe20000000000 */
        /* <DEDUP_REMOVED lines=8> */
[----:B------:R-:W-:Y:S01]  /*1970*/  UMOV UR17, 0x40000040 ;  /* 0x4000004000117882 */ /* 0x000fe20000000000 */
[----:B----4-:R-:W-:Y:S01]  /*1980*/  R2UR UR6, R9 ;  /* 0x00000000090672ca */ /* 0x010fe200000e0000 */
[----:B------:R-:W-:Y:S04]  /*1990*/  STL [R1+0x1a4], R9 ;  /* 0x0001a40901007387 */ /* 0x000fe80000100800 */
[----:B------:R0:W-:Y:S08]  /*19a0*/  STL [R1+0x1a8], R0 ;  /* 0x0001a80001007387 */ /* 0x0001f00000100800 */
[----:B------:R-:W-:-:S02]  /*19b0*/  UIMAD UR60, UR6, 0xc00, UR5 ;  /* 0x00000c00063c78a4 */ /* 0x000fc4000f8e0205 */
[----:B------:R-:W-:Y:S02]  /*19c0*/  UIMAD UR4, UR6, 0xf00, UR61 ;  /* 0x00000f00060478a4 */ /* 0x000fe4000f8e023d */
[----:B------:R-:W-:Y:S02]  /*19d0*/  UIADD3 UR5, UR60, 0x2, URZ ;  /* 0x000000023c057890 */ /* 0x000fe4000fffe03f */
[----:B------:R-:W-:Y:S01]  /*19e0*/  UIADD3 UR6, UR4, 0x80, URZ ;  /* 0x0000008004067890 */ /* 0x000fe2000fffe03f */
[----:B------:R-:W-:Y:S02]  /*19f0*/  UMOV UR20, UR60 ;  /* 0x0000003c00147c82 */ /* 0x000fe40008000000 */
[----:B------:R-:W-:Y:S01]  /*1a00*/  UMOV UR22, UR4 ;  /* 0x0000000400167c82 */ /* 0x000fe20008000000 */
[----:B------:R-:W-:Y:S01]  /*1a10*/  UMOV UR8, UR20 ;  /* 0x0000001400087c82 */ /* 0x000fe20008000000 */
[----:B------:R-:W-:Y:S01]  /*1a20*/  IGMMA.64x16x32.S8.S8 R24, gdesc[UR20], RZ, !UPT, gsb0 ;  /* 0x00600000141879f1 */ /* 0x000fe2000c0410ff */
[----:B------:R-:W-:Y:S01]  /*1a30*/  UIADD3 UR7, UR4, 0x100, URZ ;  /* 0x0000010004077890 */ /* 0x000fe2000fffe03f */
[----:B------:R-:W-:Y:S01]  /*1a40*/  UMOV UR10, UR6 ;  /* 0x00000006000a7c82 */ /* 0x000fe20008000000 */
[----:B------:R-:W-:Y:S01]  /*1a50*/  UMOV UR12, UR20 ;  /* 0x00000014000c7c82 */ /* 0x000fe20008000000 */
[----:B------:R-:W-:Y:S01]  /*1a60*/  UIADD3 UR26, UR4, 0x180, URZ ;  /* 0x00000180041a7890 */ /* 0x000fe2000fffe03f */
[----:B------:R-:W-:-:S03]  /*1a70*/  UMOV UR24, UR20 ;  /* 0x0000001400187c82 */ /* 0x000fc60008000000 */
[----:B------:R-:W-:Y:S01]  /*1a80*/  UMOV UR14, UR7 ;  /* 0x00000007000e7c82 */ /* 0x000fe20008000000 */
[----:B------:R-:W-:Y:S01]  /*1a90*/  UIADD3 UR30, UR4, 0x200, URZ ;  /* 0x00000200041e7890 */ /* 0x000fe2000fffe03f */
        /* <DEDUP_REMOVED lines=15> */
[----:B------:R-:W-:Y:S01]  /*1b90*/  UMOV UR6, UR14 ;  /* 0x0000000e00067c82 */ /* 0x000fe20008000000 */
[----:B------:R-:W-:Y:S01]  /*1ba0*/  UMOV UR7, UR15 ;  /* 0x0000000f00077c82 */ /* 0x000fe20008000000 */
[----:B------:R-:W-:Y:S01]  /*1bb0*/  UIADD3 UR16, UR60, 0x400, URZ ;  /* 0x000004003c107890 */ /* 0x000fe2000fffe03f */
[----:B------:R-:W-:-:S02]  /*1bc0*/  WARPGROUP.DEPBAR.LE gsb0, 0x0 ;  /* 0x00008000000079c5 */ /* 0x000fc40000010000 */
[----:B------:R-:W-:Y:S01]  /*1bd0*/  IMAD.MOV.U32 R8, RZ, RZ, R24 ;  /* 0x000000ffff087224 */ /* 0x000fe200078e0018 */
[----:B------:R-:W-:Y:S01]  /*1be0*/  MOV R7, R25 ;  /* 0x0000001900077202 */ /* 0x000fe20000000f00 */
[----:B------:R-:W-:Y:S01]  /*1bf0*/  IMAD.MOV.U32 R6, RZ, RZ, R26 ;  /* 0x000000ffff067224 */ /* 0x000fe200078e001a */
[----:B---3--:R-:W-:Y:S01]  /*1c00*/  MOV R4, R28 ;  /* 0x0000001c00047202 */ /* 0x008fe20000000f00 */
[----:B------:R-:W-:Y:S01]  /*1c10*/  IMAD.MOV.U32 R5, RZ, RZ, R27 ;  /* 0x000000ffff057224 */ /* 0x000fe200078e001b */
[----:B0-----:R-:W-:Y:S01]  /*1c20*/  MOV R0, R31 ;  /* 0x0000001f00007202 */ /* 0x001fe20000000f00 */
[----:B------:R-:W-:Y:S01]  /*1c30*/  WARPGROUP.ARRIVE ;  /* 0x00000000000079c5 */ /* 0x000fe20000000000 */
[----:B-12---:R-:W-:Y:S02]  /*1c40*/  IMAD.MOV.U32 R3, RZ, RZ, R29 ;  /* 0x000000ffff037224 */ /* 0x006fe400078e001d */
[----:B------:R-:W-:-:S03]  /*1c50*/  IMAD.MOV.U32 R2, RZ, RZ, R30 ;  /* 0x000000ffff027224 */ /* 0x000fc600078e001e */
[----:B------:R-:W-:Y:S01]  /*1c60*/  IGMMA.64x16x32.S8.S8 R20, gdesc[UR8], RZ, !UPT, gsb0 ;  /* 0x00600000081479f1 */ /* 0x000fe2000c0410ff */
[----:B------:R-:W-:Y:S01]  /*1c70*/  UMOV UR8, UR10 ;  /* 0x0000000a00087c82 */ /* 0x000fe20008000000 */
[----:B------:R-:W-:Y:S01]  /*1c80*/  UIADD3 UR10, UR4, 0x680, URZ ;  /* 0x00000680040a7890 */ /* 0x000fe2000fffe03f */
[----:B------:R-:W-:Y:S01]  /*1c90*/  UMOV UR9, UR11 ;  /* 0x0000000b00097c82 */ /* 0x000fe20008000000 */
[----:B------:R-:W-:Y:S01]  /*1ca0*/  UMOV UR11, 0x40000040 ;  /* 0x40000040000b7882 */ /* 0x000fe20000000000 */
[----:B------:R-:W-:Y:S02]  /*1cb0*/  WARPGROUP.DEPBAR.LE gsb0, 0x0 ;  /* 0x00008000000079c5 */ /* 0x000fe40000010000 */
[----:B------:R-:W-:Y:S01]  /*1cc0*/  WARPGROUP.ARRIVE ;  /* 0x00000000000079c5 */ /* 0x000fe20000000000 */
[----:B------:R-:W-:Y:S01]  /*1cd0*/  IMAD.MOV.U32 R16, RZ, RZ, R20 ;  /* 0x000000ffff107224 */ /* 0x000fe200078e0014 */
[----:B------:R-:W-:Y:S01]  /*1ce0*/  MOV R14, R22 ;  /* 0x00000016000e7202 */ /* 0x000fe20000000f00 */
[----:B------:R-:W-:Y:S01]  /*1cf0*/  IMAD.MOV.U32 R15, RZ, RZ, R21 ;  /* 0x000000ffff0f7224 */ /* 0x000fe200078e0015 */
[----:B------:R-:W-:Y:S01]  /*1d00*/  MOV R11, R25 ;  /* 0x00000019000b7202 */ /* 0x000fe20000000f00 */
[----:B------:R-:W-:Y:S01]  /*1d10*/  IMAD.MOV.U32 R13, RZ, RZ, R23 ;  /* 0x000000ffff0d7224 */ /* 0x000fe200078e0017 */
[----:B------:R-:W-:Y:S01]  /*1d20*/  IGMMA.64x16x32.S8.S8 R28, gdesc[UR12], RZ, !UPT, gsb0 ;  /* 0x006000000c1c79f1 */ /* 0x000fe2000c0410ff */
[----:B------:R-:W-:Y:S01]  /*1d30*/  UIADD3 UR14, UR4, 0x600, URZ ;  /* 0x00000600040e7890 */ /* 0x000fe2000fffe03f */
[----:B------:R-:W-:Y:S01]  /*1d40*/  IMAD.MOV.U32 R12, RZ, RZ, R24 ;  /* 0x000000ffff0c7224 */ /* 0x000fe200078e0018 */
[----:B------:R-:W-:Y:S01]  /*1d50*/  UMOV UR12, UR20 ;  /* 0x00000014000c7c82 */ /* 0x000fe20008000000 */
[----:B------:R-:W-:Y:S01]  /*1d60*/  UMOV UR13, UR21 ;  /* 0x00000015000d7c82 */ /* 0x000fe20008000000 */
[----:B------:R-:W-:Y:S01]  /*1d70*/  UMOV UR15, 0x40000040 ;  /* 0x40000040000f7882 */ /* 0x000fe20000000000 */
[----:B------:R-:W-:-:S02]  /*1d80*/  IMAD.MOV.U32 R10, RZ, RZ, R26 ;  /* 0x000000ffff0a7224 */ /* 0x000fc400078e001a */
[----:B------:R-:W-:Y:S01]  /*1d90*/  IMAD.MOV.U32 R9, RZ, RZ, R27 ;  /* 0x000000ffff097224 */ /* 0x000fe200078e001b */
[----:B------:R-:W-:Y:S02]  /*1da0*/  WARPGROUP.DEPBAR.LE gsb0, 0x0 ;  /* 0x00008000000079c5 */ /* 0x000fe40000010000 */
[----:B------:R-:W-:Y:S01]  /*1db0*/  WARPGROUP.ARRIVE ;  /* 0x00000000000079c5 */ /* 0x000fe20000000000 */
[----:B------:R-:W-:Y:S01]  /*1dc0*/  MOV R18, R34 ;  /* 0x0000002200127202 */ /* 0x000fe20000000f00 */
[----:B------:R-:W-:Y:S01]  /*1dd0*/  IMAD.MOV.U32 R17, RZ, RZ, R35 ;  /* 0x000000ffff117224 */ /* 0x000fe200078e0023 */
[----:B------:R-:W-:Y:S01]  /*1de0*/  MOV R21, R31 ;  /* 0x0000001f00157202 */ /* 0x000fe20000000f00 */
[----:B------:R-:W-:Y:S01]  /*1df0*/  IMAD.MOV.U32 R20, RZ, RZ, R32 ;  /* 0x000000ffff147224 */ /* 0x000fe200078e0020 */
[----:B------:R-:W-:Y:S01]  /*1e00*/  MOV R24, R28 ;  /* 0x0000001c00187202 */ /* 0x000fe20000000f00 */
[----:B------:R-:W-:Y:S01]  /*1e10*/  IGMMA.64x16x32.S8.S8 R208, gdesc[UR24], RZ, !UPT, gsb0 ;  /* 0x0060000018d079f1 */ /* 0x000fe2000c0410ff */
[----:B------:R-:W-:Y:S01]  /*1e20*/  IMAD.MOV.U32 R19, RZ, RZ, R33 ;  /* 0x000000ffff137224 */ /* 0x000fe200078e0021 */
[----:B------:R-:W-:Y:S01]  /*1e30*/  UMOV UR24, UR16 ;  /* 0x0000001000187c82 */ /* 0x000fe20008000000 */
[----:B------:R-:W-:Y:S01]  /*1e40*/  IMAD.MOV.U32 R23, RZ, RZ, R29 ;  /* 0x000000ffff177224 */ /* 0x000fe200078e001d */
[----:B------:R-:W-:Y:S01]  /*1e50*/  UMOV UR25, UR17 ;  /* 0x0000001100197c82 */ /* 0x000fe20008000000 */
[----:B------:R-:W-:Y:S01]  /*1e60*/  IMAD.MOV.U32 R22, RZ, RZ, R30 ;  /* 0x000000ffff167224 */ /* 0x000fe200078e001e */
[----:B------:R-:W-:-:S02]  /*1e70*/  WARPGROUP.DEPBAR.LE gsb0, 0x0 ;  /* 0x00008000000079c5 */ /* 0x000fc40000010000 */
[----:B------:R-:W-:Y:S01]  /*1e80*/  WARPGROUP.ARRIVE ;  /* 0x00000000000079c5 */ /* 0x000fe20000000000 */
[----:B------:R0:W-:Y:S04]  /*1e90*/  STL.64 [R1+0x488], R214 ;  /* 0x000488d601007387 */ /* 0x0001e80000100a00 */
[----:B------:R1:W-:Y:S01]  /*1ea0*/  STL.64 [R1+0x480], R212 ;  /* 0x000480d401007387 */ /* 0x0003e20000100a00 */
[----:B------:R-:W-:Y:S01]  /*1eb0*/  IGMMA.64x16x32.S8.S8 R192, gdesc[UR28], RZ, !UPT, gsb0 ;  /* 0x006000001cc079f1 */ /* 0x000fe2000c0410ff */
[----:B------:R-:W-:Y:S01]  /*1ec0*/  UMOV UR28, UR20 ;  /* 0x00000014001c7c82 */ /* 0x000fe20008000000 */
[----:B------:R-:W-:Y:S01]  /*1ed0*/  UMOV UR29, UR21 ;  /* 0x00000015001d7c82 */ /* 0x000fe20008000000 */
[----:B------:R2:W-:Y:S01]  /*1ee0*/  STL.64 [R1+0x478], R210 ;  /* 0x000478d201007387 */ /* 0x0005e20000100a00 */
[----:B0-----:R-:W-:Y:S01]  /*1ef0*/  IMAD.MOV.U32 R214, RZ, RZ, R18 ;  /* 0x000000ffffd67224 */ /* 0x001fe200078e0012 */
[----:B------:R-:W-:-:S02]  /*1f00*/  MOV R215, R17 ;  /* 0x0000001100d77202 */ /* 0x000fc40000000f00 */
[----:B------:R0:W-:Y:S01]  /*1f10*/  STL.64 [R1+0x470], R208 ;  /* 0x000470d001007387 */ /* 0x0001e20000100a00 */
[----:B-1----:R-:W-:Y:S01]  /*1f20*/  MOV R212, R20 ;  /* 0x0000001400d47202 */ /* 0x002fe20000000f00 */
[----:B------:R-:W-:Y:S02]  /*1f30*/  IMAD.MOV.U32 R213, RZ, RZ, R19 ;  /* 0x000000ffffd57224 */ /* 0x000fe400078e0013 */
[----:B------:R1:W-:Y:S01]  /*1f40*/  STL.64 [R1+0x4a8], R214 ;  /* 0x0004a8d601007387 */ /* 0x0003e20000100a00 */
[----:B--2---:R-:W-:Y:S02]  /*1f50*/  IMAD.MOV.U32 R210, RZ, RZ, R22 ;  /* 0x000000ffffd27224 */ /* 0x004fe400078e0016 */
[----:B------:R-:W-:Y:S01]  /*1f60*/  IMAD.MOV.U32 R211, RZ, RZ, R21 ;  /* 0x000000ffffd37224 */ /* 0x000fe200078e0015 */
[----:B------:R2:W-:Y:S01]  /*1f70*/  STL.64 [R1+0x4a0], R212 ;  /* 0x0004a0d401007387 */ /* 0x0005e20000100a00 */
[----:B0-----:R-:W-:Y:S01]  /*1f80*/  IMAD.MOV.U32 R208, RZ, RZ, R24 ;  /* 0x000000ffffd07224 */ /* 0x001fe200078e0018 */
[----:B------:R-:W-:-:S02]  /*1f90*/  MOV R209, R23 ;  /* 0x0000001700d17202 */ /* 0x000fc40000000f00 */
[----:B------:R0:W-:Y:S01]  /*1fa0*/  STL.64 [R1+0x498], R210 ;  /* 0x000498d201007387 */ /* 0x0001e20000100a00 */
[----:B-1----:R-:W-:Y:S02]  /*1fb0*/  IMAD.MOV.U32 R214, RZ, RZ, R10 ;  /* 0x000000ffffd67224 */ /* 0x002fe400078e000a */
[----:B------:R-:W-:Y:S01]  /*1fc0*/  IMAD.MOV.U32 R215, RZ, RZ, R9 ;  /* 0x000000ffffd77224 */ /* 0x000fe200078e0009 */
[----:B------:R1:W-:Y:S01]  /*1fd0*/  STL.64 [R1+0x490], R208 ;  /* 0x000490d001007387 */ /* 0x0003e20000100a00 */
[----:B--2---:R-:W-:Y:S01]  /*1fe0*/  IMAD.MOV.U32 R212, RZ, RZ, R12 ;  /* 0x000000ffffd47224 */ /* 0x004fe200078e000c */
[----:B------:R-:W-:Y:S02]  /*1ff0*/  MOV R213, R11 ;  /* 0x0000000b00d57202 */ /* 0x000fe40000000f00 */
[----:B------:R2:W-:Y:S01]  /*2000*/  STL.64 [R1+0x4c8], R214 ;  /* 0x0004c8d601007387 */ /* 0x0005e20000100a00 */
[----:B0-----:R-:W-:-:S03]  /*2010*/  MOV R210, R14 ;  /* 0x0000000e00d27202 */ /* 0x001fc60000000f00 */
[----:B------:R0:W-:Y:S01]  /*2020*/  STL.64 [R1+0x4c0], R212 ;  /* 0x0004c0d401007387 */ /* 0x0001e20000100a00 */
[----:B------:R-:W-:Y:S02]  /*2030*/  IMAD.MOV.U32 R211, RZ, RZ, R13 ;  /* 0x000000ffffd37224 */ /* 0x000fe400078e000d */
[----:B-1----:R-:W-:-:S03]  /*2040*/  IMAD.MOV.U32 R208, RZ, RZ, R16 ;  /* 0x000000ffffd07224 */ /* 0x002fc600078e0010 */
[----:B------:R1:W-:Y:S01]  /*2050*/  STL.64 [R1+0x4b8], R210 ;  /* 0x0004b8d201007387 */ /* 0x0003e20000100a00 */
[----:B------:R-:W-:Y:S01]  /*2060*/  IMAD.MOV.U32 R209, RZ, RZ, R15 ;  /* 0x000000ffffd17224 */ /* 0x000fe200078e000f */
[----:B--2---:R-:W-:Y:S01]  /*2070*/  MOV R214, R2 ;  /* 0x0000000200d67202 */ /* 0x004fe20000000f00 */
[----:B------:R-:W-:Y:S01]  /*2080*/  IMAD.MOV.U32 R215, RZ, RZ, R0 ;  /* 0x000000ffffd77224 */ /* 0x000fe200078e0000 */
[----:B------:R-:W-:Y:S01]  /*2090*/  MOV R2, UR31 ;  /* 0x0000001f00027c02 */ /* 0x000fe20008000f00 */
[----:B------:R-:W-:Y:S01]  /*20a0*/  UMOV UR31, 0x40000040 ;  /* 0x40000040001f7882 */ /* 0x000fe20000000000 */
[----:B0-----:R-:W-:Y:S01]  /*20b0*/  IMAD.MOV.U32 R213, RZ, RZ, R3 ;  /* 0x000000ffffd57224 */ /* 0x001fe200078e0003 */
[----:B------:R-:W-:Y:S01]  /*20c0*/  MOV R3, UR30 ;  /* 0x0000001e00037c02 */ /* 0x000fe20008000f00 */
[----:B------:R-:W-:Y:S01]  /*20d0*/  UMOV UR19, UR31 ;  /* 0x0000001f00137c82 */ /* 0x000fe20008000000 */
[----:B------:R0:W-:Y:S01]  /*20e0*/  STL.64 [R1+0x4b0], R208 ;  /* 0x0004b0d001007387 */ /* 0x0001e20000100a00 */
[----:B------:R-:W-:-:S02]  /*20f0*/  WARPGROUP.DEPBAR.LE gsb0, 0x0 ;  /* 0x00008000000079c5 */ /* 0x000fc40000010000 */
[----:B------:R-:W-:Y:S01]  /*2100*/  WARPGROUP.ARRIVE ;  /* 0x00000000000079c5 */ /* 0x000fe20000000000 */
[----:B-1----:R-:W-:Y:S01]  /*2110*/  IMAD.MOV.U32 R210, RZ, RZ, R6 ;  /* 0x000000ffffd27224 */ /* 0x002fe200078e0006 */
[----:B------:R-:W-:Y:S01]  /*2120*/  MOV R211, R5 ;  /* 0x0000000500d37202 */ /* 0x000fe20000000f00 */
[----:B------:R-:W-:Y:S01]  /*2130*/  IMAD.MOV.U32 R212, RZ, RZ, R4 ;  /* 0x000000ffffd47224 */ /* 0x000fe200078e0004 */
[----:B------:R-:W-:Y:S01]  /*2140*/  MOV R5, UR27 ;  /* 0x0000001b00057c02 */ /* 0x000fe20008000f00 */
[----:B------:R-:W-:Y:S01]  /*2150*/  UMOV UR27, UR11 ;  /* 0x0000000b001b7c82 */ /* 0x000fe20008000000 */
[----:B------:R-:W-:Y:S01]  /*2160*/  IGMMA.64x16x32.S8.S8 R176, gdesc[UR32], RZ, !UPT, gsb0 ;  /* 0x0060000020b079f1 */ /* 0x000fe2000c0410ff */
[----:B------:R-:W-:Y:S01]  /*2170*/  UMOV UR32, UR6 ;  /* 0x0000000600207c82 */ /* 0x000fe20008000000 */
[----:B------:R-:W-:Y:S01]  /*2180*/  UMOV UR33, UR7 ;  /* 0x0000000700217c82 */ /* 0x000fe20008000000 */
[----:B------:R-:W-:Y:S01]  /*2190*/  UMOV UR6, UR8 ;  /* 0x0000000800067c82 */ /* 0x000fe20008000000 */
[----:B------:R-:W-:Y:S01]  /*21a0*/  UMOV UR7, UR9 ;  /* 0x0000000900077c82 */ /* 0x000fe20008000000 */
[----:B------:R-:W-:Y:S01]  /*21b0*/  UMOV UR8, UR20 ;  /* 0x0000001400087c82 */ /* 0x000fe20008000000 */
[----:B------:R-:W-:Y:S01]  /*21c0*/  UMOV UR9, UR21 ;  /* 0x0000001500097c82 */ /* 0x000fe20008000000 */
[----:B------:R-:W-:Y:S01]  /*21d0*/  UMOV UR20, UR5 ;  /* 0x0000000500147c82 */ /* 0x000fe20008000000 */
[----:B------:R-:W-:Y:S01]  /*21e0*/  UIADD3 UR5, UR4, 0x700, URZ ;  /* 0x0000070004057890 */ /* 0x000fe2000fffe03f */
[----:B------:R-:W-:Y:S01]  /*21f0*/  MOV R6, UR26 ;  /* 0x0000001a00067c02 */ /* 0x000fe20008000f00 */
[----:B------:R-:W-:Y:S01]  /*2200*/  UMOV UR26, UR10 ;  /* 0x0000000a001a7c82 */ /* 0x000fe20008000000 */
[----:B0-----:R-:W-:Y:S01]  /*2210*/  IMAD.MOV.U32 R209, RZ, RZ, R7 ;  /* 0x000000ffffd17224 */ /* 0x001fe200078e0007 */
[----:B------:R-:W-:Y:S01]  /*2220*/  UMOV UR21, 0x40000040 ;  /* 0x4000004000157882 */ /* 0x000fe20000000000 */
[----:B------:R-:W-:Y:S01]  /*2230*/  MOV R208, R8 ;  /* 0x0000000800d07202 */ /* 0x000fe20000000f00 */
[----:B------:R-:W-:Y:S01]  /*2240*/  STL.64 [R1+0x4e8], R214 ;  /* 0x0004e8d601007387 */ /* 0x000fe20000100a00 */
[----:B------:R-:W-:Y:S01]  /*2250*/  UMOV UR30, UR5 ;  /* 0x00000005001e7c82 */ /* 0x000fe20008000000 */
[----:B------:R-:W-:Y:S01]  /*2260*/  UIADD3 UR5, UR4, 0x102, URZ ;  /* 0x0000010204057890 */ /* 0x000fe2000fffe03f */
[----:B------:R-:W-:Y:S01]  /*2270*/  UMOV UR18, UR30 ;  /* 0x0000001e00127c82 */ /* 0x000fe20008000000 */
[----:B------:R-:W-:Y:S04]  /*2280*/  STL.64 [R1+0x4e0], R212 ;  /* 0x0004e0d401007387 */ /* 0x000fe80000100a00 */
[----:B------:R-:W-:Y:S04]  /*2290*/  STL.64 [R1+0x4d8], R210 ;  /* 0x0004d8d201007387 */ /* 0x000fe80000100a00 */
[----:B------:R0:W-:Y:S01]  /*22a0*/  STL.64 [R1+0x4d0], R208 ;  /* 0x0004d0d001007387 */ /* 0x0001e20000100a00 */
[----:B------:R-:W-:-:S02]  /*22b0*/  WARPGROUP.DEPBAR.LE gsb0, 0x0 ;  /* 0x00008000000079c5 */ /* 0x000fc40000010000 */
[----:B------:R-:W-:-:S06]  /*22c0*/  WARPGROUP.ARRIVE ;  /* 0x00000000000079c5 */ /* 0x000fcc0000000000 */
[----:B------:R-:W-:Y:S01]  /*22d0*/  IGMMA.64x16x32.S8.S8 R160, gdesc[UR36], RZ, !UPT, gsb0 ;  /* 0x0060000024a079f1 */ /* 0x000fe2000c0410ff */
[----:B------:R-:W-:Y:S01]  /*22e0*/  UMOV UR36, UR16 ;  /* 0x0000001000247c82 */ /* 0x000fe20008000000 */
[----:B------:R-:W-:Y:S01]  /*22f0*/  UMOV UR37, UR17 ;  /* 0x0000001100257c82 */ /* 0x000fe20008000000 */
[----:B------:R-:W-:Y:S02]  /*2300*/  WARPGROUP.DEPBAR.LE gsb0, 0x0 ;  /* 0x00008000000079c5 */ /* 0x000fe40000010000 */
        /* <DEDUP_REMOVED lines=18> */
[----:B------:R-:W-:Y:S02]  /*2430*/  UMOV UR53, UR17 ;  /* 0x0000001100357c82 */ /* 0x000fe40008000000 */
[----:B------:R-:W-:Y:S01]  /*2440*/  MOV R7, UR53 ;  /* 0x0000003500077c02 */ /* 0x000fe20008000f00 */
        /* <DEDUP_REMOVED lines=15> */
[----:B------:R-:W-:Y:S01]  /*2540*/  UMOV UR8, UR16 ;  /* 0x0000001000087c82 */ /* 0x000fe20008000000 */
[----:B------:R-:W-:Y:S01]  /*2550*/  UMOV UR9, UR17 ;  /* 0x0000001100097c82 */ /* 0x000fe20008000000 */
[----:B------:R-:W-:Y:S01]  /*2560*/  UMOV UR6, UR16 ;  /* 0x0000001000067c82 */ /* 0x000fe20008000000 */
[----:B------:R-:W-:Y:S01]  /*2570*/  UMOV UR7, UR17 ;  /* 0x0000001100077c82 */ /* 0x000fe20008000000 */
[----:B------:R-:W-:Y:S02]  /*2580*/  WARPGROUP.DEPBAR.LE gsb0, 0x0 ;  /* 0x00008000000079c5 */ /* 0x000fe40000010000 */
[----:B------:R-:W-:-:S06]  /*2590*/  WARPGROUP.ARRIVE ;  /* 0x00000000000079c5 */ /* 0x000fcc0000000000 */
[----:B------:R-:W-:Y:S01]  /*25a0*/  IGMMA.64x16x32.S8.S8 R32, gdesc[UR28], RZ, !UPT, gsb0 ;  /* 0x006000001c2079f1 */ /* 0x000fe2000c0410ff */
[----:B------:R-:W-:Y:S01]  /*25b0*/  R2UR UR31, R2 ;  /* 0x00000000021f72ca */ /* 0x000fe200000e0000 */
[----:B------:R-:W-:Y:S01]  /*25c0*/  UMOV UR28, UR16 ;  /* 0x00000010001c7c82 */ /* 0x000fe20008000000 */
[----:B------:R-:W-:Y:S01]  /*25d0*/  R2UR UR30, R3 ;  /* 0x00000000031e72ca */ /* 0x000fe200000e0000 */
[----:B------:R-:W-:Y:S01]  /*25e0*/  UMOV UR29, UR17 ;  /* 0x00000011001d7c82 */ /* 0x000fe20008000000 */
[----:B------:R-:W-:Y:S01]  /*25f0*/  MOV R3, UR49 ;  /* 0x0000003100037c02 */ /* 0x000fe20008000f00 */
[----:B------:R-:W-:Y:S01]  /*2600*/  UMOV UR49, UR29 ;  /* 0x0000001d00317c82 */ /* 0x000fe20008000000 */
[----:B------:R-:W-:Y:S01]  /*2610*/  MOV R2, UR48 ;  /* 0x0000003000027c02 */ /* 0x000fe20008000f00 */
[----:B------:R-:W-:Y:S01]  /*2620*/  UMOV UR48, UR28 ;  /* 0x0000001c00307c82 */ /* 0x000fe20008000000 */
[----:B------:R-:W-:Y:S01]  /*2630*/  UMOV UR28, UR20 ;  /* 0x00000014001c7c82 */ /* 0x000fe20008000000 */
[----:B------:R-:W-:Y:S01]  /*2640*/  UMOV UR29, UR21 ;  /* 0x00000015001d7c82 */ /* 0x000fe20008000000 */
        /* <DEDUP_REMOVED lines=8> */
[----:B------:R-:W-:Y:S01]  /*26d0*/  R2UR UR26, R6 ;  /* 0x00000000061a72ca */ /* 0x000fe200000e0000 */
[----:B------:R-:W-:Y:S01]  /*26e0*/  UMOV UR24, UR16 ;  /* 0x0000001000187c82 */ /* 0x000fe20008000000 */
[----:B------:R-:W-:Y:S01]  /*26f0*/  MOV R6, UR52 ;  /* 0x0000003400067c02 */ /* 0x000fe20008000f00 */
[----:B------:R-:W-:Y:S01]  /*2700*/  UMOV UR25, UR17 ;  /* 0x0000001100197c82 */ /* 0x000fe20008000000 */
[----:B------:R-:W-:Y:S01]  /*2710*/  R2UR UR27, R5 ;  /* 0x00000000051b72ca */ /* 0x000fe200000e0000 */
        /* <DEDUP_REMOVED lines=24> */
[----:B------:R-:W-:Y:S01]  /*28a0*/  MOV R5, UR56 ;  /* 0x0000003800057c02 */ /* 0x000fe20008000f00 */
[----:B------:R-:W-:Y:S01]  /*28b0*/  UMOV UR58, UR32 ;  /* 0x00000020003a7c82 */ /* 0x000fe20008000000 */
[----:B------:R-:W-:Y:S01]  /*28c0*/  MOV R8, UR57 ;  /* 0x0000003900087c02 */ /* 0x000fe20008000f00 */
[----:B------:R-:W-:Y:S01]  /*28d0*/  UMOV UR59, UR33 ;  /* 0x00000021003b7c82 */ /* 0x000fe20008000000 */
[----:B------:R-:W-:Y:S01]  /*28e0*/  UMOV UR56, UR24 ;  /* 0x0000001800387c82 */ /* 0x000fe20008000000 */
[----:B------:R-:W-:Y:S01]  /*28f0*/  UMOV UR57, UR25 ;  /* 0x0000001900397c82 */ /* 0x000fe20008000000 */
[----:B------:R-:W-:Y:S01]  /*2900*/  UIADD3 UR26, UR4, 0x382, URZ ;  /* 0x00000382041a7890 */ /* 0x000fe2000fffe03f */
[----:B------:R-:W-:Y:S01]  /*2910*/  UMOV UR24, UR20 ;  /* 0x0000001400187c82 */ /* 0x000fe20008000000 */
[----:B------:R-:W-:Y:S01]  /*2920*/  UMOV UR25, UR21 ;  /* 0x0000001500197c82 */ /* 0x000fe20008000000 */
[----:B------:R-:W-:Y:S01]  /*2930*/  UMOV UR27, 0x40000040 ;  /* 0x40000040001b7882 */ /* 0x000fe20000000000 */
[----:B------:R-:W-:Y:S01]  /*2940*/  UIADD3 UR30, UR4, 0x402, URZ ;  /* 0x00000402041e7890 */ /* 0x000fe2000fffe03f */
[----:B------:R-:W-:Y:S01]  /*2950*/  UMOV UR31, 0x40000040 ;  /* 0x40000040001f7882 */ /* 0x000fe20000000000 */
        /* <DEDUP_REMOVED lines=19> */
[----:B------:R-:W-:Y:S02]  /*2a90*/  UIADD3 UR6, UR4, 0x2, URZ ;  /* 0x0000000204067890 */ /* 0x000fe4000fffe03f */
[----:B------:R-:W-:Y:S01]  /*2aa0*/  UIADD3 UR7, UR4, 0x82, URZ ;  /* 0x0000008204077890 */ /* 0x000fe2000fffe03f */
[----:B------:R-:W-:Y:S02]  /*2ab0*/  WARPGROUP.DEPBAR.LE gsb0, 0x0 ;  /* 0x00008000000079c5 */ /* 0x000fe40000010000 */
[----:B------:R-:W-:-:S06]  /*2ac0*/  WARPGROUP.ARRIVE ;  /* 0x00000000000079c5 */ /* 0x000fcc0000000000 */
[----:B------:R-:W-:Y:S01]  /*2ad0*/  IGMMA.64x16x32.S8.S8 R136, gdesc[UR40], RZ, !UPT, gsb0 ;  /* 0x00600000288879f1 */ /* 0x000fe2000c0410ff */
[----:B------:R-:W-:Y:S01]  /*2ae0*/  UIADD3 UR10, UR4, 0x202, URZ ;  /* 0x00000202040a7890 */ /* 0x000fe2000fffe03f */
[----:B------:R-:W-:Y:S01]  /*2af0*/  UMOV UR11, 0x40000040 ;  /* 0x40000040000b7882 */ /* 0x000fe20000000000 */
[----:B------:R-:W-:Y:S01]  /*2b00*/  UIADD3 UR34, UR4, 0x482, URZ ;  /* 0x0000048204227890 */ /* 0x000fe2000fffe03f */
[----:B------:R-:W-:Y:S01]  /*2b10*/  UMOV UR35, 0x40000040 ;  /* 0x4000004000237882 */ /* 0x000fe20000000000 */
        /* <DEDUP_REMOVED lines=23> */
[----:B------:R-:W-:Y:S01]  /*2c90*/  UMOV UR22, UR6 ;  /* 0x0000000600167c82 */ /* 0x000fe20008000000 */
[----:B------:R-:W-:Y:S01]  /*2ca0*/  UMOV UR23, 0x40000040 ;  /* 0x4000004000177882 */ /* 0x000fe20000000000 */
[----:B------:R-:W-:Y:S02]  /*2cb0*/  WARPGROUP.DEPBAR.LE gsb0, 0x0 ;  /* 0x00008000000079c5 */ /* 0x000fe40000010000 */
[----:B------:R-:W-:-:S06]  /*2cc0*/  WARPGROUP.ARRIVE ;  /* 0x00000000000079c5 */ /* 0x000fcc0000000000 */
[----:B------:R-:W-:Y:S01]  /*2cd0*/  IGMMA.64x16x32.S8.S8 R200, gdesc[UR48], RZ, !UPT, gsb0 ;  /* 0x0060000030c879f1 */ /* 0x000fe2000c0410ff */
[----:B------:R-:W-:Y:S01]  /*2ce0*/  R2UR UR49, R3 ;  /* 0x00000000033172ca */ /* 0x000fe200000e0000 */
[----:B------:R-:W-:Y:S01]  /*2cf0*/  UMOV UR50, UR14 ;  /* 0x0000000e00327c82 */ /* 0x000fe20008000000 */
[----:B------:R-:W-:Y:S01]  /*2d00*/  R2UR UR48, R2 ;  /* 0x00000000023072ca */ /* 0x000fe200000e0000 */
[----:B------:R-:W-:Y:S01]  /*2d10*/  UMOV UR51, UR15 ;  /* 0x0000000f00337c82 */ /* 0x000fe20008000000 */
[----:B------:R-:W-:Y:S02]  /*2d20*/  WARPGROUP.DEPBAR.LE gsb0, 0x0 ;  /* 0x00008000000079c5 */ /* 0x000fe40000010000 */
[----:B------:R-:W-:-:S06]  /*2d30*/  WARPGROUP.ARRIVE ;  /* 0x00000000000079c5 */ /* 0x000fcc0000000000 */
[----:B------:R-:W-:Y:S01]  /*2d40*/  IGMMA.64x16x32.S8.S8 R216, gdesc[UR56], RZ, !UPT, gsb0 ;  /* 0x0060000038d879f1 */ /* 0x000fe2000c0410ff */
[----:B------:R-:W-:Y:S02]  /*2d50*/  R2UR UR56, R5 ;  /* 0x00000000053872ca */ /* 0x000fe400000e0000 */
[----:B------:R-:W-:Y:S01]  /*2d60*/  R2UR UR57, R8 ;  /* 0x00000000083972ca */ /* 0x000fe200000e0000 */
[----:B------:R-:W-:Y:S02]  /*2d70*/  WARPGROUP.DEPBAR.LE gsb0, 0x0 ;  /* 0x00008000000079c5 */ /* 0x000fe40000010000 */
[----:B------:R-:W-:-:S06]  /*2d80*/  WARPGROUP.ARRIVE ;  /* 0x00000000000079c5 */ /* 0x000fcc0000000000 */
[----:B------:R-:W-:Y:S03]  /*2d90*/  IGMMA.64x16x32.S8.S8 R12, gdesc[UR48], RZ, !UPT, gsb0 ;  /* 0x00600000300c79f1 */ /* 0x000fe6000c0410ff */
[----:B------:R-:W-:Y:S02]  /*2da0*/  WARPGROUP.DEPBAR.LE gsb0, 0x0 ;  /* 0x00008000000079c5 */ /* 0x000fe40000010000 */
[----:B0-----:R-:W-:-:S06]  /*2db0*/  WARPGROUP.ARRIVE ;  /* 0x00000000000079c5 */ /* 0x001fcc0000000000 */
[----:B------:R-:W-:Y:S03]  /*2dc0*/  IGMMA.64x16x32.S8.S8 R208, gdesc[UR52], RZ, !UPT, gsb0 ;  /* 0x0060000034d079f1 */ /* 0x000fe6000c0410ff */
[----:B------:R-:W-:Y:S02]  /*2dd0*/  WARPGROUP.DEPBAR.LE gsb0, 0x0 ;  /* 0x00008000000079c5 */ /* 0x000fe40000010000 */
[----:B------:R-:W-:Y:S01]  /*2de0*/  IMAD.MOV.U32 R2, RZ, RZ, R214 ;  /* 0x000000ffff027224 */ /* 0x000fe200078e00d6 */
[----:B------:R-:W-:Y:S01]  /*2df0*/  MOV R0, R215 ;  /* 0x000000d700007202 */ /* 0x000fe20000000f00 */
[----:B------:R-:W-:Y:S01]  /*2e00*/  IMAD.MOV.U32 R3, RZ, RZ, R213 ;  /* 0x000000ffff037224 */ /* 0x000fe200078e00d5 */
[----:B------:R-:W-:Y:S01]  /*2e10*/  MOV R4, R212 ;  /* 0x000000d400047202 */ /* 0x000fe20000000f00 */
[----:B------:R-:W2:Y:S01]  /*2e20*/  LDL.LU.64 R214, [R1+0x4e8] ;  /* 0x0004e80001d67983 */ /* 0x000ea20000300a00 */
[----:B------:R-:W-:Y:S01]  /*2e30*/  IMAD.MOV.U32 R6, RZ, RZ, R210 ;  /* 0x000000ffff067224 */ /* 0x000fe200078e00d2 */
[----:B------:R-:W-:Y:S01]  /*2e40*/  MOV R7, R209 ;  /* 0x000000d100077202 */ /* 0x000fe20000000f00 */
[----:B------:R-:W-:Y:S01]  /*2e50*/  IMAD.MOV.U32 R5, RZ, RZ, R211 ;  /* 0x000000ffff057224 */ /* 0x000fe200078e00d3 */
[----:B------:R-:W2:Y:S01]  /*2e60*/  LDL.LU.64 R212, [R1+0x4e0] ;  /* 0x0004e00001d47983 */ /* 0x000ea20000300a00 */
[----:B------:R-:W-:-:S03]  /*2e70*/  IMAD.MOV.U32 R8, RZ, RZ, R208 ;  /* 0x000000ffff087224 */ /* 0x000fc600078e00d0 */
[----:B------:R-:W2:Y:S04]  /*2e80*/  LDL.LU.64 R210, [R1+0x4d8] ;  /* 0x0004d80001d27983 */ /* 0x000ea80000300a00 */
[----:B------:R-:W2:Y:S02]  /*2e90*/  LDL.LU.64 R208, [R1+0x4d0] ;  /* 0x0004d00001d07983 */ /* 0x000ea40000300a00 */
[----:B--2---:R-:W-:-:S06]  /*2ea0*/  WARPGROUP.ARRIVE ;  /* 0x00000000000079c5 */ /* 0x004fcc0000000000 */
[----:B------:R-:W-:Y:S03]  /*2eb0*/  IGMMA.64x16x32.S8.S8 R208, gdesc[UR20], R208, gsb0 ;  /* 0x0060000014d079f1 */ /* 0x000fe600080410d0 */
[----:B------:R-:W-:Y:S02]  /*2ec0*/  WARPGROUP.DEPBAR.LE gsb0, 0x0 ;  /* 0x00008000000079c5 */ /* 0x000fe40000010000 */
[----:B------:R-:W-:Y:S04]  /*2ed0*/  STL.64 [R1+0x80], R208 ;  /* 0x000080d001007387 */ /* 0x000fe80000100a00 */
[----:B------:R-:W-:Y:S04]  /*2ee0*/  STL.64 [R1+0x88], R210 ;  /* 0x000088d201007387 */ /* 0x000fe80000100a00 */
[----:B------:R-:W-:Y:S04]  /*2ef0*/  STL.64 [R1+0x90], R212 ;  /* 0x000090d401007387 */ /* 0x000fe80000100a00 */
[----:B------:R0:W-:Y:S04]  /*2f00*/  STL.64 [R1+0x98], R214 ;  /* 0x000098d601007387 */ /* 0x0001e80000100a00 */
[----:B0-----:R-:W2:Y:S04]  /*2f10*/  LDL.LU.64 R214, [R1+0x4c8] ;  /* 0x0004c80001d67983 */ /* 0x001ea80000300a00 */
[----:B------:R-:W2:Y:S04]  /*2f20*/  LDL.LU.64 R212, [R1+0x4c0] ;  /* 0x0004c00001d47983 */ /* 0x000ea80000300a00 */
[----:B------:R-:W2:Y:S04]  /*2f30*/  LDL.LU.64 R210, [R1+0x4b8] ;  /* 0x0004b80001d27983 */ /* 0x000ea80000300a00 */
[----:B------:R-:W2:Y:S01]  /*2f40*/  LDL.LU.64 R208, [R1+0x4b0] ;  /* 0x0004b00001d07983 */ /* 0x000ea20000300a00 */
[----:B------:R-:W-:Y:S01]  /*2f50*/  UMOV UR52, UR20 ;  /* 0x0000001400347c82 */ /* 0x000fe20008000000 */
[----:B------:R-:W-:Y:S01]  /*2f60*/  UMOV UR53, UR21 ;  /* 0x0000001500357c82 */ /* 0x000fe20008000000 */
[----:B------:R-:W-:Y:S01]  /*2f70*/  UMOV UR54, UR7 ;  /* 0x0000000700367c82 */ /* 0x000fe20008000000 */
[----:B------:R-:W-:Y:S01]  /*2f80*/  UMOV UR55, 0x40000040 ;  /* 0x4000004000377882 */ /* 0x000fe20000000000 */
        /* <DEDUP_REMOVED lines=18> */
[----:B------:R-:W-:Y:S04]  /*30b0*/  STL.64 [R1], R208 ;  /* 0x000000d001007387 */ /* 0x000fe80000100a00 */
[----:B------:R-:W-:Y:S04]  /*30c0*/  STL.64 [R1+0x8], R210 ;  /* 0x000008d201007387 */ /* 0x000fe80000100a00 */
[----:B------:R-:W-:Y:S04]  /*30d0*/  STL.64 [R1+0x10], R212 ;  /* 0x000010d401007387 */ /* 0x000fe80000100a00 */
[----:B------:R0:W-:Y:S04]  /*30e0*/  STL.64 [R1+0x18], R214 ;  /* 0x000018d601007387 */ /* 0x0001e80000100a00 */
[----:B0-----:R-:W2:Y:S04]  /*30f0*/  LDL.LU.64 R214, [R1+0x488] ;  /* 0x0004880001d67983 */ /* 0x001ea80000300a00 */
[----:B------:R-:W2:Y:S04]  /*3100*/  LDL.LU.64 R212, [R1+0x480] ;  /* 0x0004800001d47983 */ /* 0x000ea80000300a00 */
[----:B------:R-:W2:Y:S04]  /*3110*/  LDL.LU.64 R210, [R1+0x478] ;  /* 0x0004780001d27983 */ /* 0x000ea80000300a00 */
[----:B------:R-:W2:Y:S01]  /*3120*/  LDL.LU.64 R208, [R1+0x470] ;  /* 0x0004700001d07983 */ /* 0x000ea20000300a00 */
[----:B------:R-:W-:Y:S01]  /*3130*/  UIADD3 UR58, UR4, 0x182, URZ ;  /* 0x00000182043a7890 */ /* 0x000fe2000fffe03f */
[----:B------:R-:W-:Y:S01]  /*3140*/  UMOV UR59, 0x40000040 ;  /* 0x40000040003b7882 */ /* 0x000fe20000000000 */
[----:B------:R-:W-:Y:S01]  /*3150*/  UIADD3 UR14, UR4, 0x282, URZ ;  /* 0x00000282040e7890 */ /* 0x000fe2000fffe03f */
[----:B------:R-:W-:Y:S01]  /*3160*/  UMOV UR15, 0x40000040 ;  /* 0x40000040000f7882 */ /* 0x000fe20000000000 */
[----:B------:R-:W-:Y:S01]  /*3170*/  UMOV UR18, UR50 ;  /* 0x0000003200127c82 */ /* 0x000fe20008000000 */
[----:B------:R-:W-:Y:S01]  /*3180*/  UMOV UR19, UR51 ;  /* 0x0000003300137c82 */ /* 0x000fe20008000000 */
[----:B--2---:R-:W-:-:S06]  /*3190*/  WARPGROUP.ARRIVE ;  /* 0x00000000000079c5 */ /* 0x004fcc0000000000 */
[----:B------:R-:W-:Y:S03]  /*31a0*/  IGMMA.64x16x32.S8.S8 R208, gdesc[UR56], R208, gsb0 ;  /* 0x0060000038d079f1 */ /* 0x000fe600080410d0 */
[----:B------:R-:W-:Y:S02]  /*31b0*/  WARPGROUP.DEPBAR.LE gsb0, 0x0 ;  /* 0x00008000000079c5 */ /* 0x000fe40000010000 */
[----:B------:R-:W-:-:S06]  /*31c0*/  WARPGROUP.ARRIVE ;  /* 0x00000000000079c5 */ /* 0x000fcc0000000000 */
[----:B------:R-:W-:Y:S03]  /*31d0*/  IGMMA.64x16x32.S8.S8 R192, gdesc[UR8], R192, gsb0 ;  /* 0x0060000008c079f1 */ /* 0x000fe600080410c0 */
[----:B------:R-:W-:Y:S02]  /*31e0*/  WARPGROUP.DEPBAR.LE gsb0, 0x0 ;  /* 0x00008000000079c5 */ /* 0x000fe40000010000 */
[----:B------:R-:W-:-:S06]  /*31f0*/  WARPGROUP.ARRIVE ;  /* 0x00000000000079c5 */ /* 0x000fcc0000000000 */
[----:B------:R-:W-:Y:S01]  /*3200*/  IGMMA.64x16x32.S8.S8 R176, gdesc[UR12], R176, gsb0 ;  /* 0x006000000cb079f1 */ /* 0x000fe200080410b0 */
[----:B------:R-:W-:Y:S01]  /*3210*/  UMOV UR56, UR18 ;  /* 0x0000001200387c82 */ /* 0x000fe20008000000 */
[----:B------:R-:W-:Y:S01]  /*3220*/  UIADD3 UR18, UR4, 0x302, URZ ;  /* 0x0000030204127890 */ /* 0x000fe2000fffe03f */
[----:B------:R-:W-:Y:S01]  /*3230*/  UMOV UR57, UR19 ;  /* 0x0000001300397c82 */ /* 0x000fe20008000000 */
[----:B------:R-:W-:Y:S01]  /*3240*/  UMOV UR19, 0x40000040 ;  /* 0x4000004000137882 */ /* 0x000fe20000000000 */
[----:B------:R-:W-:Y:S02]  /*3250*/  WARPGROUP.DEPBAR.LE gsb0, 0x0 ;  /* 0x00008000000079c5 */ /* 0x000fe40000010000 */
[----:B------:R-:W-:-:S06]  /*3260*/  WARPGROUP.ARRIVE ;  /* 0x00000000000079c5 */ /* 0x000fcc0000000000 */
[----:B------:R-:W-:Y:S03]  /*3270*/  IGMMA.64x16x32.S8.S8 R160, gdesc[UR16], R160, gsb0 ;  /* 0x0060000010a079f1 */ /* 0x000fe600080410a0 */
        /* <DEDUP_REMOVED lines=14> */
[----:B------:R-:W-:Y:S01]  /*3360*/  IGMMA.64x16x32.S8.S8 R80, gdesc[UR40], R80, gsb0 ;  /* 0x00600000285079f1 */ /* 0x000fe20008041050 */
[----:B------:R-:W-:Y:S01]  /*3370*/  UIADD3 UR46, UR4, 0x602, URZ ;  /* 0x00000602042e7890 */ /* 0x000fe2000fffe03f */
[----:B------:R-:W-:Y:S01]  /*3380*/  UMOV UR47, 0x40000040 ;  /* 0x40000040002f7882 */ /* 0x000fe20000000000 */
[----:B------:R-:W-:Y:S02]  /*3390*/  WARPGROUP.DEPBAR.LE gsb0, 0x0 ;  /* 0x00008000000079c5 */ /* 0x000fe40000010000 */
[----:B------:R-:W-:-:S06]  /*33a0*/  WARPGROUP.ARRIVE ;  /* 0x00000000000079c5 */ /* 0x000fcc0000000000 */
[----:B------:R-:W-:Y:S01]  /*33b0*/  IGMMA.64x16x32.S8.S8 R64, gdesc[UR44], R64, gsb0 ;  /* 0x006000002c4079f1 */ /* 0x000fe20008041040 */
[----:B------:R-:W-:Y:S01]  /*33c0*/  UIADD3 UR50, UR4, 0x682, URZ ;  /* 0x0000068204327890 */ /* 0x000fe2000fffe03f */
[----:B------:R-:W-:Y:S01]  /*33d0*/  UMOV UR48, UR20 ;  /* 0x0000001400307c82 */ /* 0x000fe20008000000 */
[----:B------:R-:W-:Y:S01]  /*33e0*/  UMOV UR49, UR21 ;  /* 0x0000001500317c82 */ /* 0x000fe20008000000 */
[----:B------:R-:W-:Y:S01]  /*33f0*/  UMOV UR51, 0x40000040 ;  /* 0x4000004000337882 */ /* 0x000fe20000000000 */
[----:B------:R-:W-:Y:S04]  /*3400*/  STL.64 [R1+0x408], R214 ;  /* 0x000408d601007387 */ /* 0x000fe80000100a00 */
[----:B------:R-:W-:Y:S04]  /*3410*/  STL.64 [R1+0x400], R212 ;  /* 0x000400d401007387 */ /* 0x000fe80000100a00 */
[----:B------:R-:W-:Y:S04]  /*3420*/  STL.64 [R1+0x3f8], R210 ;  /* 0x0003f8d201007387 */ /* 0x000fe80000100a00 */
[----:B------:R0:W-:Y:S04]  /*3430*/  STL.64 [R1+0x3f0], R208 ;  /* 0x0003f0d001007387 */ /* 0x0001e80000100a00 */
[----:B0-----:R-:W2:Y:S04]  /*3440*/  LDL.LU.64 R208, [R1] ;  /* 0x0000000001d07983 */ /* 0x001ea80000300a00 */
[----:B------:R-:W3:Y:S04]  /*3450*/  LDL.LU.64 R210, [R1+0x8] ;  /* 0x0000080001d27983 */ /* 0x000ee80000300a00 */
[----:B------:R-:W4:Y:S04]  /*3460*/  LDL.LU.64 R212, [R1+0x10] ;  /* 0x0000100001d47983 */ /* 0x000f280000300a00 */
[----:B------:R-:W2:Y:S01]  /*3470*/  LDL.LU.64 R214, [R1+0x18] ;  /* 0x0000180001d67983 */ /* 0x000ea20000300a00 */
[----:B------:R-:W-:-:S02]  /*3480*/  WARPGROUP.DEPBAR.LE gsb0, 0x0 ;  /* 0x00008000000079c5 */ /* 0x000fc40000010000 */
[----:B------:R-:W-:-:S06]  /*3490*/  WARPGROUP.ARRIVE ;  /* 0x00000000000079c5 */ /* 0x000fcc0000000000 */
[----:B------:R-:W-:Y:S01]  /*34a0*/  IGMMA.64x16x32.S8.S8 R48, gdesc[UR48], R48, gsb0 ;  /* 0x00600000303079f1 */ /* 0x000fe20008041030 */
[----:B------:R-:W-:Y:S01]  /*34b0*/  UMOV UR6, UR54 ;  /* 0x0000003600067c82 */ /* 0x000fe20008000000 */
[----:B------:R-:W-:Y:S01]  /*34c0*/  UIADD3 UR54, UR4, 0x702, URZ ;  /* 0x0000070204367890 */ /* 0x000fe2000fffe03f */
[----:B------:R-:W-:Y:S01]  /*34d0*/  UMOV UR7, UR55 ;  /* 0x0000003700077c82 */ /* 0x000fe20008000000 */
[----:B------:R-:W-:Y:S01]  /*34e0*/  UMOV UR52, UR20 ;  /* 0x0000001400347c82 */ /* 0x000fe20008000000 */
[----:B------:R-:W-:Y:S01]  /*34f0*/  UMOV UR53, UR21 ;  /* 0x0000001500357c82 */ /* 0x000fe20008000000 */
[----:B------:R-:W-:Y:S01]  /*3500*/  UMOV UR55, 0x40000040 ;  /* 0x4000004000377882 */ /* 0x000fe20000000000 */
[----:B------:R-:W-:Y:S02]  /*3510*/  WARPGROUP.DEPBAR.LE gsb0, 0x0 ;  /* 0x00008000000079c5 */ /* 0x000fe40000010000 */
[----:B------:R-:W-:-:S06]  /*3520*/  WARPGROUP.ARRIVE ;  /* 0x00000000000079c5 */ /* 0x000fcc0000000000 */
[----:B------:R-:W-:Y:S01]  /*3530*/  IGMMA.64x16x32.S8.S8 R32, gdesc[UR52], R32, gsb0 ;  /* 0x00600000342079f1 */ /* 0x000fe20008041020 */
[----:B------:R-:W-:Y:S01]  /*3540*/  UIADD3 UR5, UR60, 0x402, URZ ;  /* 0x000004023c057890 */ /* 0x000fe2000fffe03f */
[----:B------:R-:W-:-:S06]  /*3550*/  UMOV UR53, 0x40000040 ;  /* 0x4000004000357882 */ /* 0x000fcc0000000000 */
[----:B------:R-:W-:Y:S01]  /*3560*/  UMOV UR52, UR5 ;  /* 0x0000000500347c82 */ /* 0x000fe20008000000 */
[----:B------:R-:W-:Y:S02]  /*3570*/  WARPGROUP.DEPBAR.LE gsb0, 0x0 ;  /* 0x00008000000079c5 */ /* 0x000fe40000010000 */
[----:B------:R-:W-:-:S06]  /*3580*/  WARPGROUP.ARRIVE ;  /* 0x00000000000079c5 */ /* 0x000fcc0000000000 */
[----:B------:R-:W-:Y:S01]  /*3590*/  IGMMA.64x16x32.S8.S8 R24, gdesc[UR52], R24, gsb0 ;  /* 0x00600000341879f1 */ /* 0x000fe20008041018 */
[----:B------:R-:W-:Y:S01]  /*35a0*/  UMOV UR48, UR52 ;  /* 0x0000003400307c82 */ /* 0x000fe20008000000 */
        /* <DEDUP_REMOVED lines=14> */
[----:B--2---:R-:W-:Y:S04]  /*3690*/  STL.64 [R1+0x428], R214 ;  /* 0x000428d601007387 */ /* 0x004fe80000100a00 */
[----:B----4-:R-:W-:Y:S04]  /*36a0*/  STL.64 [R1+0x420], R212 ;  /* 0x000420d401007387 */ /* 0x010fe80000100a00 */
[----:B---3--:R-:W-:Y:S04]  /*36b0*/  STL.64 [R1+0x418], R210 ;  /* 0x000418d201007387 */ /* 0x008fe80000100a00 */
[----:B------:R0:W-:Y:S04]  /*36c0*/  STL.64 [R1+0x410], R208 ;  /* 0x000410d001007387 */ /* 0x0001e80000100a00 */
[----:B0-----:R-:W2:Y:S04]  /*36d0*/  LDL.LU.64 R208, [R1+0x40] ;  /* 0x0000400001d07983 */ /* 0x001ea80000300a00 */
[----:B------:R-:W3:Y:S04]  /*36e0*/  LDL.LU.64 R210, [R1+0x48] ;  /* 0x0000480001d27983 */ /* 0x000ee80000300a00 */
[----:B------:R-:W4:Y:S04]  /*36f0*/  LDL.LU.64 R212, [R1+0x50] ;  /* 0x0000500001d47983 */ /* 0x000f280000300a00 */
[----:B------:R-:W2:Y:S01]  /*3700*/  LDL.LU.64 R214, [R1+0x58] ;  /* 0x0000580001d67983 */ /* 0x000ea20000300a00 */
[----:B------:R-:W-:Y:S01]  /*3710*/  UMOV UR36, UR52 ;  /* 0x0000003400247c82 */ /* 0x000fe20008000000 */
[----:B------:R-:W-:Y:S01]  /*3720*/  UMOV UR37, UR53 ;  /* 0x0000003500257c82 */ /* 0x000fe20008000000 */
[----:B------:R-:W-:-:S02]  /*3730*/  WARPGROUP.DEPBAR.LE gsb0, 0x0 ;  /* 0x00008000000079c5 */ /* 0x000fc40000010000 */
        /* <DEDUP_REMOVED lines=59> */
[----:B--2---:R0:W-:Y:S04]  /*3af0*/  STL.64 [R1+0x468], R214 ;  /* 0x000468d601007387 */ /* 0x0041e80000100a00 */
[----:B----4-:R1:W-:Y:S04]  /*3b00*/  STL.64 [R1+0x460], R212 ;  /* 0x000460d401007387 */ /* 0x0103e80000100a00 */
[----:B---3--:R2:W-:Y:S04]  /*3b10*/  STL.64 [R1+0x458], R210 ;  /* 0x000458d201007387 */ /* 0x0085e80000100a00 */
[----:B------:R3:W-:Y:S01]  /*3b20*/  STL.64 [R1+0x450], R208 ;  /* 0x000450d001007387 */ /* 0x0007e20000100a00 */
[----:B0-----:R-:W-:-:S02]  /*3b30*/  IMAD.MOV.U32 R214, RZ, RZ, R2 ;  /* 0x000000ffffd67224 */ /* 0x001fc400078e0002 */
[----:B------:R-:W-:Y:S01]  /*3b40*/  IMAD.MOV.U32 R215, RZ, RZ, R0 ;  /* 0x000000ffffd77224 */ /* 0x000fe200078e0000 */
[----:B-1----:R-:W-:Y:S01]  /*3b50*/  MOV R213, R3 ;  /* 0x0000000300d57202 */ /* 0x002fe20000000f00 */
[----:B------:R-:W-:Y:S01]  /*3b60*/  IMAD.MOV.U32 R212, RZ, RZ, R4 ;  /* 0x000000ffffd47224 */ /* 0x000fe200078e0004 */
[----:B--2---:R-:W-:Y:S01]  /*3b70*/  MOV R210, R6 ;  /* 0x0000000600d27202 */ /* 0x004fe20000000f00 */
[----:B------:R-:W-:Y:S02]  /*3b80*/  IMAD.MOV.U32 R211, RZ, RZ, R5 ;  /* 0x000000ffffd37224 */ /* 0x000fe400078e0005 */
[----:B---3--:R-:W-:Y:S02]  /*3b90*/  IMAD.MOV.U32 R208, RZ, RZ, R8 ;  /* 0x000000ffffd07224 */ /* 0x008fe400078e0008 */
[----:B------:R-:W-:Y:S01]  /*3ba0*/  IMAD.MOV.U32 R209, RZ, RZ, R7 ;  /* 0x000000ffffd17224 */ /* 0x000fe200078e0007 */
[----:B------:R-:W-:-:S05]  /*3bb0*/  WARPGROUP.DEPBAR.LE gsb0, 0x0 ;  /* 0x00008000000079c5 */ /* 0x000fca0000010000 */
[----:B------:R-:W-:-:S06]  /*3bc0*/  WARPGROUP.ARRIVE ;  /* 0x00000000000079c5 */ /* 0x000fcc0000000000 */
[----:B------:R-:W-:Y:S01]  /*3bd0*/  IGMMA.64x16x32.S8.S8 R208, gdesc[UR20], R208, gsb0 ;  /* 0x0060000014d079f1 */ /* 0x000fe200080410d0 */
[----:B------:R-:W-:Y:S04]  /*3be0*/  STL [R1+0x3e8], R195 ;  /* 0x0003e8c301007387 */ /* 0x000fe80000100800 */
[----:B------:R-:W-:Y:S04]  /*3bf0*/  STL [R1+0x3e4], R196 ;  /* 0x0003e4c401007387 */ /* 0x000fe80000100800 */
[----:B------:R-:W-:Y:S04]  /*3c00*/  STL [R1+0x3e0], R197 ;  /* 0x0003e0c501007387 */ /* 0x000fe80000100800 */
[----:B------:R-:W-:Y:S04]  /*3c10*/  STL [R1+0x3dc], R198 ;  /* 0x0003dcc601007387 */ /* 0x000fe80000100800 */
[----:B------:R-:W-:Y:S01]  /*3c20*/  STL [R1+0x3d8], R199 ;  /* 0x0003d8c701007387 */ /* 0x000fe20000100800 */
[----:B------:R-:W-:-:S03]  /*3c30*/  WARPGROUP.DEPBAR.LE gsb0, 0x0 ;  /* 0x00008000000079c5 */ /* 0x000fc60000010000 */
        /* <DEDUP_REMOVED lines=8> */
[----:B------:R-:W-:-:S02]  /*3cc0*/  UIADD3 UR8, UR60, 0x4, URZ ;  /* 0x000000043c087890 */ /* 0x000fc4000fffe03f */
[----:B------:R-:W-:Y:S01]  /*3cd0*/  UIADD3 UR10, UR4, 0x4, URZ ;  /* 0x00000004040a7890 */ /* 0x000fe2000fffe03f */
[----:B------:R-:W-:Y:S01]  /*3ce0*/  UMOV UR9, 0x40000040 ;  /* 0x4000004000097882 */ /* 0x000fe20000000000 */
[----:B------:R-:W-:Y:S01]  /*3cf0*/  UMOV UR11, 0x40000040 ;  /* 0x40000040000b7882 */ /* 0x000fe20000000000 */
[----:B--2---:R-:W-:-:S06]  /*3d00*/  WARPGROUP.ARRIVE ;  /* 0x00000000000079c5 */ /* 0x004fcc0000000000 */
[----:B------:R-:W-:Y:S03]  /*3d10*/  IGMMA.64x16x32.S8.S8 R208, gdesc[UR8], R208, gsb0 ;  /* 0x0060000008d079f1 */ /* 0x000fe600080410d0 */
[----:B------:R-:W-:Y:S02]  /*3d20*/  WARPGROUP.DEPBAR.LE gsb0, 0x0 ;  /* 0x00008000000079c5 */ /* 0x000fe40000010000 */
[----:B------:R-:W-:Y:S01]  /*3d30*/  MOV R2, R214 ;  /* 0x000000d600027202 */ /* 0x000fe20000000f00 */
[----:B------:R-:W-:Y:S01]  /*3d40*/  IMAD.MOV.U32 R0, RZ, RZ, R215 ;  /* 0x000000ffff007224 */ /* 0x000fe200078e00d7 */
[----:B------:R-:W-:Y:S01]  /*3d50*/  MOV R5, R211 ;  /* 0x000000d300057202 */ /* 0x000fe20000000f00 */
[----:B------:R-:W-:Y:S01]  /*3d60*/  IMAD.MOV.U32 R4, RZ, RZ, R212 ;  /* 0x000000ffff047224 */ /* 0x000fe200078e00d4 */
[----:B------:R-:W2:Y:S01]  /*3d70*/  LDL.LU.64 R214, [R1+0x448] ;  /* 0x0004480001d67983 */ /* 0x000ea20000300a00 */
[----:B------:R-:W-:Y:S01]  /*3d80*/  IMAD.MOV.U32 R3, RZ, RZ, R213 ;  /* 0x000000ffff037224 */ /* 0x000fe200078e00d5 */
[----:B------:R-:W-:Y:S01]  /*3d90*/  MOV R8, R208 ;  /* 0x000000d000087202 */ /* 0x000fe20000000f00 */
[----:B------:R-:W-:Y:S01]  /*3da0*/  IMAD.MOV.U32 R6, RZ, RZ, R210 ;  /* 0x000000ffff067224 */ /* 0x000fe200078e00d2 */
[----:B------:R-:W2:Y:S01]  /*3db0*/  LDL.LU.64 R212, [R1+0x440] ;  /* 0x0004400001d47983 */ /* 0x000ea20000300a00 */
[----:B------:R-:W-:-:S03]  /*3dc0*/  IMAD.MOV.U32 R7, RZ, RZ, R209 ;  /* 0x000000ffff077224 */ /* 0x000fc600078e00d1 */
[----:B------:R-:W2:Y:S04]  /*3dd0*/  LDL.LU.64 R210, [R1+0x438] ;  /* 0x0004380001d27983 */ /* 0x000ea80000300a00 */
[----:B------:R-:W2:Y:S01]  /*3de0*/  LDL.LU.64 R208, [R1+0x430] ;  /* 0x0004300001d07983 */ /* 0x000ea20000300a00 */
[----:B------:R-:W-:Y:S01]  /*3df0*/  UIADD3 UR6, UR4, 0x84, URZ ;  /* 0x0000008404067890 */ /* 0x000fe2000fffe03f */
[----:B------:R-:W-:Y:S01]  /*3e00*/  UMOV UR12, UR8 ;  /* 0x00000008000c7c82 */ /* 0x000fe20008000000 */
[----:B------:R-:W-:Y:S01]  /*3e10*/  UMOV UR13, UR9 ;  /* 0x00000009000d7c82 */ /* 0x000fe20008000000 */
[----:B------:R-:W-:-:S04]  /*3e20*/  UMOV UR15, 0x40000040 ;  /* 0x40000040000f7882 */ /* 0x000fc80000000000 */
[----:B------:R-:W-:Y:S01]  /*3e30*/  UMOV UR14, UR6 ;  /* 0x00000006000e7c82 */ /* 0x000fe20008000000 */
[----:B--2---:R-:W-:-:S06]  /*3e40*/  WARPGROUP.ARRIVE ;  /* 0x00000000000079c5 */ /* 0x004fcc0000000000 */
[----:B------:R-:W-:Y:S03]  /*3e50*/  IGMMA.64x16x32.S8.S8 R208, gdesc[UR12], R208, gsb0 ;  /* 0x006000000cd079f1 */ /* 0x000fe600080410d0 */
        /* <DEDUP_REMOVED lines=25> */
[----:B------:R-:W-:Y:S01]  /*3ff0*/  IMAD.MOV.U32 R199, RZ, RZ, R212 ;  /* 0x000000ffffc77224 */ /* 0x000fe200078e00d4 */
[----:B------:R-:W2:Y:S01]  /*4000*/  LDL.LU.64 R214, [R1+0x408] ;  /* 0x0004080001d67983 */ /* 0x000ea20000300a00 */
[----:B------:R-:W-:-:S02]  /*4010*/  IMAD.MOV.U32 R198, RZ, RZ, R211 ;  /* 0x000000ffffc67224 */ /* 0x000fc400078e00d3 */
        /* <DEDUP_REMOVED lines=8> */
[----:B------:R-:W-:Y:S01]  /*40a0*/  UMOV UR59, 0x40000040 ;  /* 0x40000040003b7882 */ /* 0x000fe20000000000 */
[----:B--2---:R-:W-:-:S06]  /*40b0*/  WARPGROUP.ARRIVE ;  /* 0x00000000000079c5 */ /* 0x004fcc0000000000 */
[----:B------:R-:W-:Y:S03]  /*40c0*/  IGMMA.64x16x32.S8.S8 R208, gdesc[UR56], R208, gsb0 ;  /* 0x0060000038d079f1 */ /* 0x000fe600080410d0 */
[----:B------:R-:W-:Y:S02]  /*40d0*/  WARPGROUP.DEPBAR.LE gsb0, 0x0 ;  /* 0x00008000000079c5 */ /* 0x000fe40000010000 */
[----:B------:R-:W-:Y:S04]  /*40e0*/  STL.64 [R1+0x370], R214 ;  /* 0x000370d601007387 */ /* 0x000fe80000100a00 */
[----:B------:R0:W-:Y:S04]  /*40f0*/  STL.64 [R1+0x368], R212 ;  /* 0x000368d401007387 */ /* 0x0001e80000100a00 */
[----:B------:R1:W-:Y:S04]  /*4100*/  STL.64 [R1+0x360], R210 ;  /* 0x000360d201007387 */ /* 0x0003e80000100a00 */
[----:B------:R2:W-:Y:S01]  /*4110*/  STL.64 [R1+0x358], R208 ;  /* 0x000358d001007387 */ /* 0x0005e20000100a00 */
[----:B0-----:R-:W-:-:S02]  /*4120*/  IMAD.MOV.U32 R212, RZ, RZ, R199 ;  /* 0x000000ffffd47224 */ /* 0x001fc400078e00c7 */
[----:B-1----:R-:W-:Y:S01]  /*4130*/  IMAD.MOV.U32 R210, RZ, RZ, R197 ;  /* 0x000000ffffd27224 */ /* 0x002fe200078e00c5 */
[----:B------:R-:W-:Y:S02]  /*4140*/  MOV R211, R198 ;  /* 0x000000c600d37202 */ /* 0x000fe40000000f00 */
[----:B--2---:R-:W-:Y:S01]  /*4150*/  MOV R208, R195 ;  /* 0x000000c300d07202 */ /* 0x004fe20000000f00 */
[----:B------:R-:W-:Y:S01]  /*4160*/  IMAD.MOV.U32 R209, RZ, RZ, R196 ;  /* 0x000000ffffd17224 */ /* 0x000fe200078e00c4 */
[----:B------:R-:W2:Y:S04]  /*4170*/  LDL.LU R195, [R1+0x3e8] ;  /* 0x0003e80001c37983 */ /* 0x000ea80000300800 */
[----:B------:R-:W2:Y:S04]  /*4180*/  LDL.LU R196, [R1+0x3e4] ;  /* 0x0003e40001c47983 */ /* 0x000ea80000300800 */
[----:B------:R-:W2:Y:S04]  /*4190*/  LDL.LU R197, [R1+0x3e0] ;  /* 0x0003e00001c57983 */ /* 0x000ea80000300800 */
[----:B------:R-:W2:Y:S04]  /*41a0*/  LDL.LU R198, [R1+0x3dc] ;  /* 0x0003dc0001c67983 */ /* 0x000ea80000300800 */
[----:B------:R-:W2:Y:S01]  /*41b0*/  LDL.LU R199, [R1+0x3d8] ;  /* 0x0003d80001c77983 */ /* 0x000ea20000300800 */
[----:B------:R-:W-:Y:S01]  /*41c0*/  UIADD3 UR54, UR4, 0x204, URZ ;  /* 0x0000020404367890 */ /* 0x000fe2000fffe03f */
[----:B------:R-:W-:Y:S01]  /*41d0*/  UMOV UR52, UR8 ;  /* 0x0000000800347c82 */ /* 0x000fe20008000000 */
[----:B------:R-:W-:Y:S01]  /*41e0*/  UMOV UR53, UR9 ;  /* 0x0000000900357c82 */ /* 0x000fe20008000000 */
[----:B------:R-:W-:Y:S01]  /*41f0*/  UMOV UR55, 0x40000040 ;  /* 0x4000004000377882 */ /* 0x000fe20000000000 */
[----:B------:R-:W-:Y:S01]  /*4200*/  UIADD3 UR26, UR4, 0x284, URZ ;  /* 0x00000284041a7890 */ /* 0x000fe2000fffe03f */
[----:B------:R-:W-:Y:S01]  /*4210*/  UMOV UR24, UR8 ;  /* 0x0000000800187c82 */ /* 0x000fe20008000000 */
[----:B------:R-:W-:Y:S01]  /*4220*/  UMOV UR25, UR9 ;  /* 0x0000000900197c82 */ /* 0x000fe20008000000 */
[----:B------:R-:W-:Y:S01]  /*4230*/  UMOV UR27, 0x40000040 ;  /* 0x40000040001b7882 */ /* 0x000fe20000000000 */
[----:B------:R-:W-:Y:S01]  /*4240*/  UMOV UR12, UR14 ;  /* 0x0000000e000c7c82 */ /* 0x000fe20008000000 */
[----:B------:R-:W-:Y:S01]  /*4250*/  UIADD3 UR14, UR4, 0x304, URZ ;  /* 0x00000304040e7890 */ /* 0x000fe2000fffe03f */
[----:B------:R-:W-:Y:S01]  /*4260*/  UMOV UR13, UR15 ;  /* 0x0000000f000d7c82 */ /* 0x000fe20008000000 */
[----:B------:R-:W-:Y:S01]  /*4270*/  UMOV UR15, 0x40000040 ;  /* 0x40000040000f7882 */ /* 0x000fe20000000000 */
        /* <DEDUP_REMOVED lines=8> */
[----:B--2---:R-:W-:-:S06]  /*4300*/  WARPGROUP.ARRIVE ;  /* 0x00000000000079c5 */ /* 0x004fcc0000000000 */
[----:B------:R-:W-:Y:S03]  /*4310*/  IGMMA.64x16x32.S8.S8 R192, gdesc[UR52], R192, gsb0 ;  /* 0x0060000034c079f1 */ /* 0x000fe600080410c0 */
        /* <DEDUP_REMOVED lines=17> */
[----:B------:R-:W-:Y:S01]  /*4430*/  UMOV UR40, UR8 ;  /* 0x0000000800287c82 */ /* 0x000fe20008000000 */
[----:B------:R-:W-:Y:S01]  /*4440*/  UMOV UR41, UR9 ;  /* 0x0000000900297c82 */ /* 0x000fe20008000000 */
[----:B------:R-:W-:Y:S01]  /*4450*/  UMOV UR43, 0x40000040 ;  /* 0x40000040002b7882 */ /* 0x000fe20000000000 */
[----:B------:R-:W-:Y:S02]  /*4460*/  WARPGROUP.DEPBAR.LE gsb0, 0x0 ;  /* 0x00008000000079c5 */ /* 0x000fe40000010000 */
        /* <DEDUP_REMOVED lines=84> */
[----:B------:R-:W-:Y:S01]  /*49b0*/  MOV R214, R226 ;  /* 0x000000e200d67202 */ /* 0x000fe20000000f00 */
[----:B------:R-:W-:Y:S02]  /*49c0*/  IMAD.MOV.U32 R215, RZ, RZ, R225 ;  /* 0x000000ffffd77224 */ /* 0x000fe400078e00e1 */
[----:B------:R-:W-:-:S03]  /*49d0*/  IMAD.MOV.U32 R213, RZ, RZ, R227 ;  /* 0x000000ffffd57224 */ /* 0x000fc600078e00e3 */
[----:B------:R0:W-:Y:S04]  /*49e0*/  STL.64 [R1+0x390], R214 ;  /* 0x000390d601007387 */ /* 0x0001e80000100a00 */
[----:B------:R1:W-:Y:S01]  /*49f0*/  STL.64 [R1+0x388], R212 ;  /* 0x000388d401007387 */ /* 0x0003e20000100a00 */
[----:B------:R-:W-:Y:S02]  /*4a00*/  WARPGROUP.DEPBAR.LE gsb0, 0x0 ;  /* 0x00008000000079c5 */ /* 0x000fe40000010000 */
[----:B------:R-:W-:-:S06]  /*4a10*/  WARPGROUP.ARRIVE ;  /* 0x00000000000079c5 */ /* 0x000fcc0000000000 */
[----:B------:R-:W-:Y:S01]  /*4a20*/  IGMMA.64x16x32.S8.S8 R152, gdesc[UR12], R152, gsb0 ;  /* 0x006000000c9879f1 */ /* 0x000fe20008041098 */
[----:B0-----:R-:W-:Y:S01]  /*4a30*/  IMAD.MOV.U32 R214, RZ, RZ, R10 ;  /* 0x000000ffffd67224 */ /* 0x001fe200078e000a */
[----:B------:R-:W-:Y:S01]  /*4a40*/  MOV R215, R9 ;  /* 0x0000000900d77202 */ /* 0x000fe20000000f00 */
[----:B------:R0:W-:Y:S01]  /*4a50*/  STL.64 [R1+0x380], R210 ;  /* 0x000380d201007387 */ /* 0x0001e20000100a00 */
[----:B-1----:R-:W-:Y:S01]  /*4a60*/  MOV R212, R20 ;  /* 0x0000001400d47202 */ /* 0x002fe20000000f00 */
[----:B------:R-:W-:Y:S02]  /*4a70*/  IMAD.MOV.U32 R213, RZ, RZ, R11 ;  /* 0x000000ffffd57224 */ /* 0x000fe400078e000b */
[----:B------:R1:W-:Y:S04]  /*4a80*/  STL.64 [R1+0x378], R208 ;  /* 0x000378d001007387 */ /* 0x0003e80000100a00 */
[----:B------:R2:W-:Y:S01]  /*4a90*/  STL.64 [R1+0x3b0], R214 ;  /* 0x0003b0d601007387 */ /* 0x0005e20000100a00 */
[----:B0-----:R-:W-:-:S02]  /*4aa0*/  IMAD.MOV.U32 R210, RZ, RZ, R22 ;  /* 0x000000ffffd27224 */ /* 0x001fc400078e0016 */
[----:B------:R-:W-:Y:S02]  /*4ab0*/  IMAD.MOV.U32 R211, RZ, RZ, R21 ;  /* 0x000000ffffd37224 */ /* 0x000fe400078e0015 */
[----:B-1----:R-:W-:Y:S01]  /*4ac0*/  IMAD.MOV.U32 R208, RZ, RZ, R224 ;  /* 0x000000ffffd07224 */ /* 0x002fe200078e00e0 */
[----:B------:R-:W-:Y:S01]  /*4ad0*/  MOV R209, R23 ;  /* 0x0000001700d17202 */ /* 0x000fe20000000f00 */
[----:B------:R0:W-:Y:S01]  /*4ae0*/  STL.64 [R1+0x3a8], R212 ;  /* 0x0003a8d401007387 */ /* 0x0001e20000100a00 */
[----:B--2---:R-:W-:Y:S02]  /*4af0*/  IMAD.MOV.U32 R214, RZ, RZ, R2 ;  /* 0x000000ffffd67224 */ /* 0x004fe400078e0002 */
[----:B------:R-:W-:Y:S01]  /*4b00*/  IMAD.MOV.U32 R215, RZ, RZ, R0 ;  /* 0x000000ffffd77224 */ /* 0x000fe200078e0000 */
[----:B------:R1:W-:Y:S04]  /*4b10*/  STL.64 [R1+0x3a0], R210 ;  /* 0x0003a0d201007387 */ /* 0x0003e80000100a00 */
[----:B------:R2:W-:Y:S01]  /*4b20*/  STL.64 [R1+0x398], R208 ;  /* 0x000398d001007387 */ /* 0x0005e20000100a00 */
[----:B0-----:R-:W-:Y:S01]  /*4b30*/  IMAD.MOV.U32 R212, RZ, RZ, R4 ;  /* 0x000000ffffd47224 */ /* 0x001fe200078e0004 */
[----:B------:R-:W-:-:S02]  /*4b40*/  MOV R213, R3 ;  /* 0x0000000300d57202 */ /* 0x000fc40000000f00 */
[----:B------:R-:W-:Y:S01]  /*4b50*/  STL.64 [R1+0x3d0], R214 ;  /* 0x0003d0d601007387 */ /* 0x000fe20000100a00 */
[----:B-1----:R-:W-:Y:S01]  /*4b60*/  MOV R210, R6 ;  /* 0x0000000600d27202 */ /* 0x002fe20000000f00 */
[----:B------:R-:W-:Y:S02]  /*4b70*/  IMAD.MOV.U32 R211, RZ, RZ, R5 ;  /* 0x000000ffffd37224 */ /* 0x000fe400078e0005 */
[----:B--2---:R-:W-:Y:S02]  /*4b80*/  IMAD.MOV.U32 R208, RZ, RZ, R8 ;  /* 0x000000ffffd07224 */ /* 0x004fe400078e0008 */
[----:B------:R-:W-:Y:S01]  /*4b90*/  IMAD.MOV.U32 R209, RZ, RZ, R7 ;  /* 0x000000ffffd17224 */ /* 0x000fe200078e0007 */
[----:B------:R-:W-:Y:S04]  /*4ba0*/  STL.64 [R1+0x3c8], R212 ;  /* 0x0003c8d401007387 */ /* 0x000fe80000100a00 */
[----:B------:R-:W-:Y:S04]  /*4bb0*/  STL.64 [R1+0x3c0], R210 ;  /* 0x0003c0d201007387 */ /* 0x000fe80000100a00 */
[----:B------:R0:W-:Y:S01]  /*4bc0*/  STL.64 [R1+0x3b8], R208 ;  /* 0x0003b8d001007387 */ /* 0x0001e20000100a00 */
[----:B------:R-:W-:-:S02]  /*4bd0*/  WARPGROUP.DEPBAR.LE gsb0, 0x0 ;  /* 0x00008000000079c5 */ /* 0x000fc40000010000 */
[----:B------:R-:W-:Y:S01]  /*4be0*/  WARPGROUP.ARRIVE ;  /* 0x00000000000079c5 */ /* 0x000fe20000000000 */
[----:B0-----:R-:W2:Y:S04]  /*4bf0*/  LDL.LU.64 R208, [R1+0x60] ;  /* 0x0000600001d07983 */ /* 0x001ea80000300a00 */
[----:B------:R-:W2:Y:S04]  /*4c00*/  LDL.LU.64 R210, [R1+0x68] ;  /* 0x0000680001d27983 */ /* 0x000ea80000300a00 */
[----:B------:R-:W2:Y:S04]  /*4c10*/  LDL.LU.64 R212, [R1+0x70] ;  /* 0x0000700001d47983 */ /* 0x000ea80000300a00 */
[----:B------:R-:W2:Y:S01]  /*4c20*/  LDL.LU.64 R214, [R1+0x78] ;  /* 0x0000780001d67983 */ /* 0x000ea20000300a00 */
[----:B------:R-:W-:Y:S01]  /*4c30*/  UMOV UR16, UR28 ;  /* 0x0000001c00107c82 */ /* 0x000fe20008000000 */
[----:B------:R-:W-:Y:S01]  /*4c40*/  UMOV UR17, UR29 ;  /* 0x0000001d00117c82 */ /* 0x000fe20008000000 */
[----:B------:R-:W-:Y:S01]  /*4c50*/  UMOV UR18, UR26 ;  /* 0x0000001a00127c82 */ /* 0x000fe20008000000 */
[----:B------:R-:W-:-:S02]  /*4c60*/  UMOV UR19, UR27 ;  /* 0x0000001b00137c82 */ /* 0x000fc40008000000 */
        /* <DEDUP_REMOVED lines=51> */
[----:B------:R-:W-:Y:S02]  /*4fa0*/  UIADD3 UR6, UR60, 0x6, URZ ;  /* 0x000000063c067890 */ /* 0x000fe4000fffe03f */
[----:B------:R-:W-:Y:S01]  /*4fb0*/  UIADD3 UR5, UR4, 0x6, URZ ;  /* 0x0000000604057890 */ /* 0x000fe2000fffe03f */
[----:B------:R-:W-:Y:S01]  /*4fc0*/  UMOV UR9, 0x40000040 ;  /* 0x4000004000097882 */ /* 0x000fe20000000000 */
[----:B------:R-:W-:-:S03]  /*4fd0*/  UMOV UR11, 0x40000040 ;  /* 0x40000040000b7882 */ /* 0x000fc60000000000 */
[----:B------:R-:W-:Y:S02]  /*4fe0*/  UMOV UR8, UR6 ;  /* 0x0000000600087c82 */ /* 0x000fe40008000000 */
[----:B------:R-:W-:Y:S01]  /*4ff0*/  UMOV UR10, UR5 ;  /* 0x00000005000a7c82 */ /* 0x000fe20008000000 */
        /* <DEDUP_REMOVED lines=56> */
[----:B------:R-:W-:Y:S01]  /*5380*/  UMOV UR23, UR51 ;  /* 0x0000003300177c82 */ /* 0x000fe20008000000 */
[----:B------:R-:W-:Y:S01]  /*5390*/  UMOV UR20, UR8 ;  /* 0x0000000800147c82 */ /* 0x000fe20008000000 */
[----:B------:R-:W-:Y:S01]  /*53a0*/  UMOV UR21, UR9 ;  /* 0x0000000900157c82 */ /* 0x000fe20008000000 */
        /* <DEDUP_REMOVED lines=176> */
[----:B0-----:R-:W-:Y:S01]  /*5eb0*/  IMAD.MOV.U32 R214, RZ, RZ, R2 ;  /* 0x000000ffffd67224 */ /* 0x001fe200078e0002 */
[----:B------:R-:W-:-:S02]  /*5ec0*/  MOV R215, R0 ;  /* 0x0000000000d77202 */ /* 0x000fc40000000f00 */
[----:B-1----:R-:W-:Y:S01]  /*5ed0*/  MOV R212, R4 ;  /* 0x0000000400d47202 */ /* 0x002fe20000000f00 */
[----:B------:R-:W-:Y:S02]  /*5ee0*/  IMAD.MOV.U32 R213, RZ, RZ, R3 ;  /* 0x000000ffffd57224 */ /* 0x000fe400078e0003 */
[----:B--2---:R-:W-:Y:S02]  /*5ef0*/  IMAD.MOV.U32 R210, RZ, RZ, R6 ;  /* 0x000000ffffd27224 */ /* 0x004fe400078e0006 */
[----:B------:R-:W-:Y:S02]  /*5f00*/  IMAD.MOV.U32 R211, RZ, RZ, R5 ;  /* 0x000000ffffd37224 */ /* 0x000fe400078e0005 */
[----:B---3--:R-:W-:Y:S01]  /*5f10*/  IMAD.MOV.U32 R208, RZ, RZ, R8 ;  /* 0x000000ffffd07224 */ /* 0x008fe200078e0008 */
[----:B------:R-:W-:Y:S01]  /*5f20*/  MOV R209, R7 ;  /* 0x0000000700d17202 */ /* 0x000fe20000000f00 */
        /* <DEDUP_REMOVED lines=61> */
[----:B------:R-:W-:Y:S01]  /*6300*/  UMOV UR16, UR8 ;  /* 0x0000000800107c82 */ /* 0x000fe20008000000 */
[----:B------:R-:W-:Y:S01]  /*6310*/  UMOV UR17, UR9 ;  /* 0x0000000900117c82 */ /* 0x000fe20008000000 */
[----:B------:R-:W-:-:S02]  /*6320*/  UMOV UR19, 0x40000040 ;  /* 0x4000004000137882 */ /* 0x000fc40000000000 */
        /* <DEDUP_REMOVED lines=27> */
[----:B0-----:R-:W-:Y:S01]  /*64e0*/  IMAD.MOV.U32 R212, RZ, RZ, R199 ;  /* 0x000000ffffd47224 */ /* 0x001fe200078e00c7 */
[----:B-1----:R-:W-:Y:S01]  /*64f0*/  MOV R210, R197 ;  /* 0x000000c500d27202 */ /* 0x002fe20000000f00 */
[----:B------:R-:W-:-:S02]  /*6500*/  IMAD.MOV.U32 R211, RZ, RZ, R198 ;  /* 0x000000ffffd37224 */ /* 0x000fc400078e00c6 */
[----:B--2---:R-:W-:Y:S02]  /*6510*/  IMAD.MOV.U32 R208, RZ, RZ, R195 ;  /* 0x000000ffffd07224 */ /* 0x004fe400078e00c3 */
[----:B------:R-:W2:Y:S01]  /*6520*/  LDL.LU R195, [R1+0x2d0] ;  /* 0x0002d00001c37983 */ /* 0x000ea20000300800 */
[----:B------:R-:W-:-:S03]  /*6530*/  IMAD.MOV.U32 R209, RZ, RZ, R196 ;  /* 0x000000ffffd17224 */ /* 0x000fc600078e00c4 */
        /* <DEDUP_REMOVED lines=129> */
[----:B------:R-:W-:Y:S01]  /*6d50*/  IMAD.MOV.U32 R214, RZ, RZ, R226 ;  /* 0x000000ffffd67224 */ /* 0x000fe200078e00e2 */
[----:B------:R-:W-:Y:S01]  /*6d60*/  MOV R213, R227 ;  /* 0x000000e300d57202 */ /* 0x000fe20000000f00 */
[----:B------:R-:W-:-:S05]  /*6d70*/  IMAD.MOV.U32 R215, RZ, RZ, R225 ;  /* 0x000000ffffd77224 */ /* 0x000fca00078e00e1 */
[----:B------:R0:W-:Y:S04]  /*6d80*/  STL.64 [R1+0x278], R214 ;  /* 0x000278d601007387 */ /* 0x0001e80000100a00 */
[----:B------:R1:W-:Y:S01]  /*6d90*/  STL.64 [R1+0x270], R212 ;  /* 0x000270d401007387 */ /* 0x0003e20000100a00 */
[----:B------:R-:W-:Y:S02]  /*6da0*/  WARPGROUP.DEPBAR.LE gsb0, 0x0 ;  /* 0x00008000000079c5 */ /* 0x000fe40000010000 */
[----:B------:R-:W-:-:S06]  /*6db0*/  WARPGROUP.ARRIVE ;  /* 0x00000000000079c5 */ /* 0x000fcc0000000000 */
[----:B------:R-:W-:Y:S01]  /*6dc0*/  IGMMA.64x16x32.S8.S8 R152, gdesc[UR12], R152, gsb0 ;  /* 0x006000000c9879f1 */ /* 0x000fe20008041098 */
[----:B0-----:R-:W-:Y:S01]  /*6dd0*/  MOV R214, R10 ;  /* 0x0000000a00d67202 */ /* 0x001fe20000000f00 */
[----:B------:R-:W-:Y:S01]  /*6de0*/  IMAD.MOV.U32 R215, RZ, RZ, R9 ;  /* 0x000000ffffd77224 */ /* 0x000fe200078e0009 */
[----:B------:R0:W-:Y:S01]  /*6df0*/  STL.64 [R1+0x268], R210 ;  /* 0x000268d201007387 */ /* 0x0001e20000100a00 */
[----:B-1----:R-:W-:Y:S02]  /*6e00*/  IMAD.MOV.U32 R212, RZ, RZ, R20 ;  /* 0x000000ffffd47224 */ /* 0x002fe400078e0014 */
[----:B------:R-:W-:Y:S01]  /*6e10*/  IMAD.MOV.U32 R213, RZ, RZ, R11 ;  /* 0x000000ffffd57224 */ /* 0x000fe200078e000b */
[----:B------:R1:W-:Y:S04]  /*6e20*/  STL.64 [R1+0x260], R208 ;  /* 0x000260d001007387 */ /* 0x0003e80000100a00 */
[----:B------:R2:W-:Y:S01]  /*6e30*/  STL.64 [R1+0x298], R214 ;  /* 0x000298d601007387 */ /* 0x0005e20000100a00 */
[----:B0-----:R-:W-:Y:S01]  /*6e40*/  IMAD.MOV.U32 R210, RZ, RZ, R22 ;  /* 0x000000ffffd27224 */ /* 0x001fe200078e0016 */
[----:B------:R-:W-:-:S02]  /*6e50*/  MOV R211, R21 ;  /* 0x0000001500d37202 */ /* 0x000fc40000000f00 */
[----:B-1----:R-:W-:Y:S01]  /*6e60*/  MOV R208, R224 ;  /* 0x000000e000d07202 */ /* 0x002fe20000000f00 */
[----:B------:R-:W-:Y:S01]  /*6e70*/  IMAD.MOV.U32 R209, RZ, RZ, R23 ;  /* 0x000000ffffd17224 */ /* 0x000fe200078e0017 */
[----:B------:R0:W-:Y:S01]  /*6e80*/  STL.64 [R1+0x290], R212 ;  /* 0x000290d401007387 */ /* 0x0001e20000100a00 */
[----:B--2---:R-:W-:Y:S01]  /*6e90*/  IMAD.MOV.U32 R214, RZ, RZ, R2 ;  /* 0x000000ffffd67224 */ /* 0x004fe200078e0002 */
[----:B------:R-:W-:Y:S02]  /*6ea0*/  MOV R215, R0 ;  /* 0x0000000000d77202 */ /* 0x000fe40000000f00 */
[----:B------:R1:W-:Y:S04]  /*6eb0*/  STL.64 [R1+0x288], R210 ;  /* 0x000288d201007387 */ /* 0x0003e80000100a00 */
[----:B------:R2:W-:Y:S01]  /*6ec0*/  STL.64 [R1+0x280], R208 ;  /* 0x000280d001007387 */ /* 0x0005e20000100a00 */
[----:B0-----:R-:W-:Y:S01]  /*6ed0*/  MOV R212, R4 ;  /* 0x0000000400d47202 */ /* 0x001fe20000000f00 */
[----:B------:R-:W-:-:S02]  /*6ee0*/  IMAD.MOV.U32 R213, RZ, RZ, R3 ;  /* 0x000000ffffd57224 */ /* 0x000fc400078e0003 */
[----:B-1----:R-:W-:Y:S02]  /*6ef0*/  IMAD.MOV.U32 R210, RZ, RZ, R6 ;  /* 0x000000ffffd27224 */ /* 0x002fe400078e0006 */
[----:B------:R-:W-:Y:S02]  /*6f00*/  IMAD.MOV.U32 R211, RZ, RZ, R5 ;  /* 0x000000ffffd37224 */ /* 0x000fe400078e0005 */
[----:B--2---:R-:W-:Y:S01]  /*6f10*/  IMAD.MOV.U32 R208, RZ, RZ, R8 ;  /* 0x000000ffffd07224 */ /* 0x004fe200078e0008 */
[----:B------:R-:W-:Y:S01]  /*6f20*/  MOV R209, R7 ;  /* 0x0000000700d17202 */ /* 0x000fe20000000f00 */
[----:B------:R-:W-:Y:S04]  /*6f30*/  STL.64 [R1+0x2b8], R214 ;  /* 0x0002b8d601007387 */ /* 0x000fe80000100a00 */
        /* <DEDUP_REMOVED lines=305> */
[----:B0-----:R-:W-:Y:S01]  /*8250*/  MOV R214, R2 ;  /* 0x0000000200d67202 */ /* 0x001fe20000000f00 */
[----:B------:R-:W-:-:S02]  /*8260*/  IMAD.MOV.U32 R215, RZ, RZ, R0 ;  /* 0x000000ffffd77224 */ /* 0x000fc400078e0000 */
[----:B-1----:R-:W-:Y:S02]  /*8270*/  IMAD.MOV.U32 R212, RZ, RZ, R4 ;  /* 0x000000ffffd47224 */ /* 0x002fe400078e0004 */
[----:B------:R-:W-:Y:S02]  /*8280*/  IMAD.MOV.U32 R213, RZ, RZ, R3 ;  /* 0x000000ffffd57224 */ /* 0x000fe400078e0003 */
[----:B--2---:R-:W-:Y:S01]  /*8290*/  IMAD.MOV.U32 R210, RZ, RZ, R6 ;  /* 0x000000ffffd27224 */ /* 0x004fe200078e0006 */
[----:B------:R-:W-:Y:S02]  /*82a0*/  MOV R211, R5 ;  /* 0x0000000500d37202 */ /* 0x000fe40000000f00 */
[----:B---3--:R-:W-:Y:S01]  /*82b0*/  MOV R208, R8 ;  /* 0x0000000800d07202 */ /* 0x008fe20000000f00 */
        /* <DEDUP_REMOVED lines=92> */
[----:B0-----:R-:W-:Y:S01]  /*8880*/  MOV R212, R199 ;  /* 0x000000c700d47202 */ /* 0x001fe20000000f00 */
[----:B-1----:R-:W-:-:S02]  /*8890*/  IMAD.MOV.U32 R210, RZ, RZ, R197 ;  /* 0x000000ffffd27224 */ /* 0x002fc400078e00c5 */
[----:B--2---:R-:W-:Y:S01]  /*88a0*/  IMAD.MOV.U32 R208, RZ, RZ, R195 ;  /* 0x000000ffffd07224 */ /* 0x004fe200078e00c3 */
[----:B------:R-:W-:Y:S01]  /*88b0*/  MOV R209, R196 ;  /* 0x000000c400d17202 */ /* 0x000fe20000000f00 */
        /* <DEDUP_REMOVED lines=133> */
[----:B------:R-:W-:Y:S02]  /*9110*/  IMAD.MOV.U32 R213, RZ, RZ, R0 ;  /* 0x000000ffffd57224 */ /* 0x000fe400078e0000 */
[----:B------:R0:W5:Y:S04]  /*9120*/  LDL.LU R0, [R1+0x1a8] ;  /* 0x0001a80001007983 */ /* 0x0001680000300800 */
[----:B------:R0:W5:Y:S04]  /*9130*/  LDL.LU R9, [R1+0x1a4] ;  /* 0x0001a40001097983 */ /* 0x0001680000300800 */
[----:B------:R0:W5:Y:S01]  /*9140*/  LDL.LU R23, [R1+0x1a0] ;  /* 0x0001a00001177983 */ /* 0x0001620000300800 */
[----:B------:R-:W-:-:S02]  /*9150*/  WARPGROUP.DEPBAR.LE gsb0, 0x0 ;  /* 0x00008000000079c5 */ /* 0x000fc40000010000 */
[----:B------:R-:W-:-:S06]  /*9160*/  WARPGROUP.ARRIVE ;  /* 0x00000000000079c5 */ /* 0x000fcc0000000000 */
[----:B------:R-:W-:Y:S01]  /*9170*/  IGMMA.64x16x32.S8.S8 R152, gdesc[UR12], R152, gsb0 ;  /* 0x006000000c9879f1 */ /* 0x000fe20008041098 */
[----:B------:R1:W-:Y:S04]  /*9180*/  STL.64 [R1+0x140], R214 ;  /* 0x000140d601007387 */ /* 0x0003e80000100a00 */
[----:B------:R2:W-:Y:S04]  /*9190*/  STL.64 [R1+0x138], R212 ;  /* 0x000138d401007387 */ /* 0x0005e80000100a00 */
[----:B------:R3:W-:Y:S01]  /*91a0*/  STL.64 [R1+0x130], R210 ;  /* 0x000130d201007387 */ /* 0x0007e20000100a00 */
[----:B-1----:R-:W-:-:S03]  /*91b0*/  IMAD.MOV.U32 R214, RZ, RZ, R21 ;  /* 0x000000ffffd67224 */ /* 0x002fc600078e0015 */
[----:B------:R1:W-:Y:S01]  /*91c0*/  STL.64 [R1+0x128], R208 ;  /* 0x000128d001007387 */ /* 0x0003e20000100a00 */
[----:B------:R-:W-:Y:S02]  /*91d0*/  IMAD.MOV.U32 R215, RZ, RZ, R20 ;  /* 0x000000ffffd77224 */ /* 0x000fe400078e0014 */
[----:B--2---:R-:W-:Y:S01]  /*91e0*/  IMAD.MOV.U32 R212, RZ, RZ, R225 ;  /* 0x000000ffffd47224 */ /* 0x004fe200078e00e1 */
[----:B------:R-:W-:Y:S02]  /*91f0*/  MOV R213, R224 ;  /* 0x000000e000d57202 */ /* 0x000fe40000000f00 */
[----:B---3--:R-:W-:Y:S01]  /*9200*/  MOV R210, R227 ;  /* 0x000000e300d27202 */ /* 0x008fe20000000f00 */
[----:B------:R-:W-:Y:S02]  /*9210*/  IMAD.MOV.U32 R211, RZ, RZ, R226 ;  /* 0x000000ffffd37224 */ /* 0x000fe400078e00e2 */
[----:B-1----:R-:W-:Y:S02]  /*9220*/  IMAD.MOV.U32 R208, RZ, RZ, R22 ;  /* 0x000000ffffd07224 */ /* 0x002fe400078e0016 */
[----:B------:R0:W5:Y:S01]  /*9230*/  LDL.LU R22, [R1+0x19c] ;  /* 0x00019c0001167983 */ /* 0x0001620000300800 */
[----:B------:R-:W-:-:S03]  /*9240*/  IMAD.MOV.U32 R209, RZ, RZ, R4 ;  /* 0x000000ffffd17224 */ /* 0x000fc600078e0004 */
[----:B------:R0:W5:Y:S04]  /*9250*/  LDL.LU R4, [R1+0x198] ;  /* 0x0001980001047983 */ /* 0x0001680000300800 */
[----:B------:R1:W-:Y:S04]  /*9260*/  STL.64 [R1+0x160], R214 ;  /* 0x000160d601007387 */ /* 0x0003e80000100a00 */
[----:B------:R2:W-:Y:S04]  /*9270*/  STL.64 [R1+0x158], R212 ;  /* 0x000158d401007387 */ /* 0x0005e80000100a00 */
[----:B------:R3:W-:Y:S01]  /*9280*/  STL.64 [R1+0x150], R210 ;  /* 0x000150d201007387 */ /* 0x0007e20000100a00 */
[----:B-1----:R-:W-:Y:S01]  /*9290*/  MOV R214, R3 ;  /* 0x0000000300d67202 */ /* 0x002fe20000000f00 */
[----:B------:R-:W-:-:S02]  /*92a0*/  IMAD.MOV.U32 R215, RZ, RZ, R2 ;  /* 0x000000ffffd77224 */ /* 0x000fc400078e0002 */
[----:B------:R1:W-:Y:S01]  /*92b0*/  STL.64 [R1+0x148], R208 ;  /* 0x000148d001007387 */ /* 0x0003e20000100a00 */
[----:B--2---:R-:W-:Y:S02]  /*92c0*/  IMAD.MOV.U32 R212, RZ, RZ, R6 ;  /* 0x000000ffffd47224 */ /* 0x004fe400078e0006 */
[----:B------:R-:W-:Y:S02]  /*92d0*/  IMAD.MOV.U32 R213, RZ, RZ, R5 ;  /* 0x000000ffffd57224 */ /* 0x000fe400078e0005 */
[----:B---3--:R-:W-:Y:S01]  /*92e0*/  IMAD.MOV.U32 R210, RZ, RZ, R8 ;  /* 0x000000ffffd27224 */ /* 0x008fe200078e0008 */
[----:B------:R-:W-:Y:S01]  /*92f0*/  MOV R211, R7 ;  /* 0x0000000700d37202 */ /* 0x000fe20000000f00 */
[----:B------:R-:W-:Y:S01]  /*9300*/  STL.64 [R1+0x180], R214 ;  /* 0x000180d601007387 */ /* 0x000fe20000100a00 */
[----:B-1----:R-:W-:Y:S01]  /*9310*/  MOV R208, R11 ;  /* 0x0000000b00d07202 */ /* 0x002fe20000000f00 */
[----:B------:R-:W-:Y:S02]  /*9320*/  IMAD.MOV.U32 R209, RZ, RZ, R10 ;  /* 0x000000ffffd17224 */ /* 0x000fe400078e000a */
[----:B------:R-:W-:Y:S04]  /*9330*/  STL.64 [R1+0x178], R212 ;  /* 0x000178d401007387 */ /* 0x000fe80000100a00 */
[----:B------:R-:W-:Y:S04]  /*9340*/  STL.64 [R1+0x170], R210 ;  /* 0x000170d201007387 */ /* 0x000fe80000100a00 */
[----:B------:R1:W-:Y:S01]  /*9350*/  STL.64 [R1+0x168], R208 ;  /* 0x000168d001007387 */ /* 0x0003e20000100a00 */
[----:B------:R-:W-:-:S02]  /*9360*/  WARPGROUP.DEPBAR.LE gsb0, 0x0 ;  /* 0x00008000000079c5 */ /* 0x000fc40000010000 */
[----:B------:R-:W-:Y:S01]  /*9370*/  WARPGROUP.ARRIVE ;  /* 0x00000000000079c5 */ /* 0x000fe20000000000 */
[----:B-1----:R-:W2:Y:S04]  /*9380*/  LDL.LU.64 R208, [R1+0x60] ;  /* 0x0000600001d07983 */ /* 0x002ea80000300a00 */
        /* <DEDUP_REMOVED lines=33> */
[----:B------:R-:W-:Y:S01]  /*95a0*/  UIADD3 UR6, UR60, 0x606, URZ ;  /* 0x000006063c067890 */ /* 0x000fe2000fffe03f */
[----:B------:R-:W-:Y:S01]  /*95b0*/  UMOV UR7, UR53 ;  /* 0x0000003500077c82 */ /* 0x000fe20008000000 */
[----:B------:R-:W-:Y:S01]  /*95c0*/  UMOV UR44, UR28 ;  /* 0x0000001c002c7c82 */ /* 0x000fe20008000000 */
[----:B------:R-:W-:-:S04]  /*95d0*/  UMOV UR45, UR29 ;  /* 0x0000001d002d7c82 */ /* 0x000fc80008000000 */
        /* <DEDUP_REMOVED lines=13> */
[----:B------:R-:W-:Y:S01]  /*96b0*/  IGMMA.64x16x32.S8.S8 R208, gdesc[UR48], R208, gsb0 ;  /* 0x0060000030d079f1 */ /* 0x000fe200080410d0 */
[----:B------:R-:W-:Y:S01]  /*96c0*/  IMAD.MOV.U32 R3, RZ, RZ, R18 ;  /* 0x000000ffff037224 */ /* 0x000fe200078e0012 */
[----:B------:R-:W-:Y:S01]  /*96d0*/  MOV R2, R19 ;  /* 0x0000001300027202 */ /* 0x000fe20000000f00 */
[----:B------:R-:W-:Y:S01]  /*96e0*/  IMAD.MOV.U32 R11, RZ, RZ, R12 ;  /* 0x000000ffff0b7224 */ /* 0x000fe200078e000c */
[----:B------:R-:W-:Y:S01]  /*96f0*/  MOV R10, R13 ;  /* 0x0000000d000a7202 */ /* 0x000fe20000000f00 */
[----:B------:R-:W-:Y:S01]  /*9700*/  IMAD.MOV.U32 R5, RZ, RZ, R17 ;  /* 0x000000ffff057224 */ /* 0x000fe200078e0011 */
[----:B------:R-:W-:Y:S01]  /*9710*/  MOV R6, R16 ;  /* 0x0000001000067202 */ /* 0x000fe20000000f00 */
[----:B------:R0:W5:Y:S01]  /*9720*/  LDL.LU.64 R18, [R1+0x190] ;  /* 0x0001900001127983 */ /* 0x0001620000300a00 */
[----:B------:R-:W-:Y:S02]  /*9730*/  IMAD.MOV.U32 R8, RZ, RZ, R14 ;  /* 0x000000ffff087224 */ /* 0x000fe400078e000e */
[----:B------:R-:W-:Y:S01]  /*9740*/  IMAD.MOV.U32 R7, RZ, RZ, R15 ;  /* 0x000000ffff077224 */ /* 0x000fe200078e000f */
[----:B------:R0:W5:Y:S01]  /*9750*/  LDL.LU.64 R16, [R1+0x188] ;  /* 0x0001880001107983 */ /* 0x0001620000300a00 */
[----:B------:R-:W-:-:S02]  /*9760*/  WARPGROUP.DEPBAR.LE gsb0, 0x0 ;  /* 0x00008000000079c5 */ /* 0x000fc40000010000 */
[----:B------:R-:W-:Y:S01]  /*9770*/  IMAD.MOV.U32 R13, RZ, RZ, R214 ;  /* 0x000000ffff0d7224 */ /* 0x000fe200078e00d6 */
[----:B------:R-:W-:Y:S01]  /*9780*/  MOV R14, R213 ;  /* 0x000000d5000e7202 */ /* 0x000fe20000000f00 */
[----:B------:R-:W-:Y:S01]  /*9790*/  IMAD.MOV.U32 R12, RZ, RZ, R215 ;  /* 0x000000ffff0c7224 */ /* 0x000fe200078e00d7 */
[----:B------:R-:W-:Y:S01]  /*97a0*/  MOV R21, R210 ;  /* 0x000000d200157202 */ /* 0x000fe20000000f00 */
[----:B------:R-:W-:Y:S01]  /*97b0*/  IMAD.MOV.U32 R15, RZ, RZ, R212 ;  /* 0x000000ffff0f7224 */ /* 0x000fe200078e00d4 */
[----:B------:R-:W2:Y:S01]  /*97c0*/  LDL.LU.64 R214, [R1+0x180] ;  /* 0x0001800001d67983 */ /* 0x000ea20000300a00 */
[----:B------:R-:W-:Y:S02]  /*97d0*/  IMAD.MOV.U32 R20, RZ, RZ, R211 ;  /* 0x000000ffff147224 */ /* 0x000fe400078e00d3 */
[----:B------:R-:W-:Y:S01]  /*97e0*/  IMAD.MOV.U32 R225, RZ, RZ, R208 ;  /* 0x000000ffffe17224 */ /* 0x000fe200078e00d0 */
[----:B------:R-:W2:Y:S01]  /*97f0*/  LDL.LU.64 R212, [R1+0x178] ;  /* 0x0001780001d47983 */ /* 0x000ea20000300a00 */
[----:B------:R-:W-:-:S03]  /*9800*/  IMAD.MOV.U32 R224, RZ, RZ, R209 ;  /* 0x000000ffffe07224 */ /* 0x000fc600078e00d1 */
[----:B------:R-:W2:Y:S04]  /*9810*/  LDL.LU.64 R210, [R1+0x170] ;  /* 0x0001700001d27983 */ /* 0x000ea80000300a00 */
[----:B------:R-:W2:Y:S01]  /*9820*/  LDL.LU.64 R208, [R1+0x168] ;  /* 0x0001680001d07983 */ /* 0x000ea20000300a00 */
[----:B------:R-:W-:Y:S01]  /*9830*/  UIADD3 UR5, UR4, 0x786, URZ ;  /* 0x0000078604057890 */ /* 0x000fe2000fffe03f */
[----:B------:R-:W-:Y:S01]  /*9840*/  UMOV UR9, 0x40000040 ;  /* 0x4000004000097882 */ /* 0x000fe20000000000 */
[----:B------:R-:W-:-:S05]  /*9850*/  UMOV UR11, 0x40000040 ;  /* 0x40000040000b7882 */ /* 0x000fca0000000000 */
        /* <DEDUP_REMOVED lines=8> */
[----:B-1----:R-:W2:Y:S04]  /*98e0*/  LDL.LU.64 R214, [R1+0x160] ;  /* 0x0001600001d67983 */ /* 0x002ea80000300a00 */
        /* <DEDUP_REMOVED lines=103> */
[----:B------:R-:W-:Y:S02]  /*9f60*/  UMOV UR6, UR50 ;  /* 0x0000003200067c82 */ /* 0x000fe40008000000 */
[----:B------:R-:W-:Y:S01]  /*9f70*/  UMOV UR56, UR6 ;  /* 0x0000000600387c82 */ /* 0x000fe20008000000 */
[----:B------:R-:W-:Y:S01]  /*9f80*/  UIADD3 UR6, UR4, 0xe06, URZ ;  /* 0x00000e0604067890 */ /* 0x000fe2000fffe03f */
[----:B------:R-:W-:Y:S01]  /*9f90*/  UMOV UR7, UR51 ;  /* 0x0000003300077c82 */ /* 0x000fe20008000000 */
[----:B------:R-:W-:Y:S01]  /*9fa0*/  UIADD3 UR50, UR4, 0xe86, URZ ;  /* 0x00000e8604327890 */ /* 0x000fe2000fffe03f */
[----:B------:R-:W-:Y:S02]  /*9fb0*/  UMOV UR57, UR7 ;  /* 0x0000000700397c82 */ /* 0x000fe40008000000 */
[----:B------:R-:W-:Y:S01]  /*9fc0*/  UMOV UR4, UR8 ;  /* 0x0000000800047c82 */ /* 0x000fe20008000000 */
[----:B------:R-:W-:Y:S01]  /*9fd0*/  UMOV UR5, UR9 ;  /* 0x0000000900057c82 */ /* 0x000fe20008000000 */
[----:B------:R-:W-:Y:S01]  /*9fe0*/  UMOV UR7, 0x40000040 ;  /* 0x4000004000077882 */ /* 0x000fe20000000000 */
[----:B------:R-:W-:-:S02]  /*9ff0*/  WARPGROUP.DEPBAR.LE gsb0, 0x0 ;  /* 0x00008000000079c5 */ /* 0x000fc40000010000 */
[----:B------:R-:W-:-:S06]  /*a000*/  WARPGROUP.ARRIVE ;  /* 0x00000000000079c5 */ /* 0x000fcc0000000000 */
[----:B------:R-:W-:Y:S01]  /*a010*/  IGMMA.64x16x32.S8.S8 R48, gdesc[UR4], R48, gsb0 ;  /* 0x00600000043079f1 */ /* 0x000fe20008041030 */
        /* <DEDUP_REMOVED lines=71> */
[----:B------:R1:W-:Y:S01]  /*a490*/  STL.64 [R1+0xe0], R214 ;  /* 0x0000e0d601007387 */ /* 0x0003e20000100a00 */
[----:B------:R-:W-:Y:S02]  /*a4a0*/  WARPGROUP.DEPBAR.LE gsb0, 0x0 ;  /* 0x00008000000079c5 */ /* 0x000fe40000010000 */
[----:B------:R-:W-:-:S06]  /*a4b0*/  WARPGROUP.ARRIVE ;  /* 0x00000000000079c5 */ /* 0x000fcc0000000000 */
[----:B------:R-:W-:Y:S01]  /*a4c0*/  IGMMA.64x16x32.S8.S8 R216, gdesc[UR56], R216, gsb0 ;  /* 0x0060000038d879f1 */ /* 0x000fe200080410d8 */
[----:B------:R2:W-:Y:S01]  /*a4d0*/  STL.64 [R1+0xd8], R212 ;  /* 0x0000d8d401007387 */ /* 0x0005e20000100a00 */
[----:B-1----:R-:W-:Y:S01]  /*a4e0*/  MOV R214, R13 ;  /* 0x0000000d00d67202 */ /* 0x002fe20000000f00 */
[----:B------:R-:W-:Y:S02]  /*a4f0*/  IMAD.MOV.U32 R215, RZ, RZ, R12 ;  /* 0x000000ffffd77224 */ /* 0x000fe400078e000c */
[----:B------:R1:W-:Y:S04]  /*a500*/  STL.64 [R1+0xd0], R210 ;  /* 0x0000d0d201007387 */ /* 0x0003e80000100a00 */
[----:B------:R3:W-:Y:S01]  /*a510*/  STL.64 [R1+0xc8], R208 ;  /* 0x0000c8d001007387 */ /* 0x0007e20000100a00 */
[----:B--2---:R-:W-:-:S02]  /*a520*/  IMAD.MOV.U32 R212, RZ, RZ, R15 ;  /* 0x000000ffffd47224 */ /* 0x004fc400078e000f */
[----:B------:R-:W-:Y:S02]  /*a530*/  IMAD.MOV.U32 R213, RZ, RZ, R14 ;  /* 0x000000ffffd57224 */ /* 0x000fe400078e000e */
[----:B-1----:R-:W-:Y:S01]  /*a540*/  IMAD.MOV.U32 R210, RZ, RZ, R21 ;  /* 0x000000ffffd27224 */ /* 0x002fe200078e0015 */
[----:B------:R-:W-:Y:S01]  /*a550*/  MOV R211, R20 ;  /* 0x0000001400d37202 */ /* 0x000fe20000000f00 */
[----:B------:R1:W-:Y:S01]  /*a560*/  STL.64 [R1+0x100], R214 ;  /* 0x000100d601007387 */ /* 0x0003e20000100a00 */
[----:B---3--:R-:W-:Y:S01]  /*a570*/  MOV R208, R225 ;  /* 0x000000e100d07202 */ /* 0x008fe20000000f00 */
[----:B------:R-:W-:Y:S02]  /*a580*/  IMAD.MOV.U32 R209, RZ, RZ, R224 ;  /* 0x000000ffffd17224 */ /* 0x000fe400078e00e0 */
[----:B------:R2:W-:Y:S04]  /*a590*/  STL.64 [R1+0xf8], R212 ;  /* 0x0000f8d401007387 */ /* 0x0005e80000100a00 */
[----:B------:R3:W-:Y:S04]  /*a5a0*/  STL.64 [R1+0xf0], R210 ;  /* 0x0000f0d201007387 */ /* 0x0007e80000100a00 */
[----:B------:R4:W-:Y:S01]  /*a5b0*/  STL.64 [R1+0xe8], R208 ;  /* 0x0000e8d001007387 */ /* 0x0009e20000100a00 */
[----:B-1----:R-:W-:Y:S01]  /*a5c0*/  IMAD.MOV.U32 R214, RZ, RZ, R3 ;  /* 0x000000ffffd67224 */ /* 0x002fe200078e0003 */
[----:B------:R-:W-:-:S02]  /*a5d0*/  MOV R215, R2 ;  /* 0x0000000200d77202 */ /* 0x000fc40000000f00 */
[----:B--2---:R-:W-:Y:S01]  /*a5e0*/  MOV R212, R6 ;  /* 0x0000000600d47202 */ /* 0x004fe20000000f00 */
[----:B------:R-:W-:Y:S02]  /*a5f0*/  IMAD.MOV.U32 R213, RZ, RZ, R5 ;  /* 0x000000ffffd57224 */ /* 0x000fe400078e0005 */
[----:B---3--:R-:W-:Y:S02]  /*a600*/  IMAD.MOV.U32 R210, RZ, RZ, R8 ;  /* 0x000000ffffd27224 */ /* 0x008fe400078e0008 */
[----:B------:R-:W-:Y:S02]  /*a610*/  IMAD.MOV.U32 R211, RZ, RZ, R7 ;  /* 0x000000ffffd37224 */ /* 0x000fe400078e0007 */
[----:B----4-:R-:W-:Y:S01]  /*a620*/  IMAD.MOV.U32 R208, RZ, RZ, R11 ;  /* 0x000000ffffd07224 */ /* 0x010fe200078e000b */
[----:B------:R-:W-:Y:S01]  /*a630*/  MOV R209, R10 ;  /* 0x0000000a00d17202 */ /* 0x000fe20000000f00 */
[----:B------:R-:W-:Y:S01]  /*a640*/  UMOV UR50, UR8 ;  /* 0x0000000800327c82 */ /* 0x000fe20008000000 */
[----:B------:R-:W-:Y:S01]  /*a650*/  UMOV UR51, UR9 ;  /* 0x0000000900337c82 */ /* 0x000fe20008000000 */
[----:B------:R-:W-:-:S03]  /*a660*/  WARPGROUP.DEPBAR.LE gsb0, 0x0 ;  /* 0x00008000000079c5 */ /* 0x000fc60000010000 */
[----:B------:R-:W-:-:S06]  /*a670*/  WARPGROUP.ARRIVE ;  /* 0x00000000000079c5 */ /* 0x000fcc0000000000 */
        /* <DEDUP_REMOVED lines=10> */
[----:B------:R-:W-:Y:S01]  /*a720*/  UMOV UR8, UR48 ;  /* 0x0000003000087c82 */ /* 0x000fe20008000000 */
        /* <DEDUP_REMOVED lines=8> */
[----:B-1----:R0:W5:Y:S04]  /*a7b0*/  LDL.LU.64 R214, [R1+0xe0] ;  /* 0x0000e00001d67983 */ /* 0x0021680000300a00 */
[----:B------:R0:W5:Y:S04]  /*a7c0*/  LDL.LU.64 R212, [R1+0xd8] ;  /* 0x0000d80001d47983 */ /* 0x0001680000300a00 */
[----:B------:R0:W5:Y:S04]  /*a7d0*/  LDL.LU.64 R210, [R1+0xd0] ;  /* 0x0000d00001d27983 */ /* 0x0001680000300a00 */
[----:B------:R0:W5:Y:S01]  /*a7e0*/  LDL.LU.64 R208, [R1+0xc8] ;  /* 0x0000c80001d07983 */ /* 0x0001620000300a00 */
[----:B------:R-:W-:Y:S05]  /*a7f0*/  @!P1 BRA `(.L_x_22) ;  /* 0x0000009000589947 */ /* 0x000fea0003800000 */
[----:B------:R-:W2:Y:S01]  /*a800*/  LDL R2, [R1+0xb8] ;  /* 0x0000b80001027983 */ /* 0x000ea20000100800 */
[----:B-----5:R-:W-:-:S13]  /*a810*/  R2UR UR5, R9 ;  /* 0x00000000090572ca */ /* 0x020fda00000e0000 */
[----:B------:R-:W-:-:S04]  /*a820*/  UIADD3 UR60, UR5, 0x1, URZ ;  /* 0x00000001053c7890 */ /* 0x000fc8000fffe03f */
[----:B------:R-:W-:-:S04]  /*a830*/  UISETP.NE.AND UP0, UPT, UR60, 0x2, UPT ;  /* 0x000000023c00788c */ /* 0x000fc8000bf05270 */
[----:B------:R-:W-:Y:S02]  /*a840*/  USEL UR4, URZ, 0x1, UP0 ;  /* 0x000000013f047887 */ /* 0x000fe40008000000 */
[----:B------:R-:W-:Y:S01]  /*a850*/  USEL UR60, UR60, URZ, UP0 ;  /* 0x0000003f3c3c7287 */ /* 0x000fe20008000000 */
[----:B--2---:R-:W-:Y:S01]  /*a860*/  R2UR UR6, R2 ;  /* 0x00000000020672ca */ /* 0x004fe200000e0000 */
[----:B------:R-:W-:-:S12]  /*a870*/  IMAD.U32 R2, RZ, RZ, UR5 ;  /* 0x00000005ff027e24 */ /* 0x000fd8000f8e00ff */
[----:B------:R-:W-:-:S06]  /*a880*/  ULOP3.LUT UR4, UR6, UR4, URZ, 0x3c, !UPT ;  /* 0x0000000406047292 */ /* 0x000fcc000f8e3c3f */
[----:B------:R-:W-:-:S07]  /*a890*/  IMAD.U32 R3, RZ, RZ, UR4 ;  /* 0x00000004ff037e24 */ /* 0x000fce000f8e00ff */
.L_x_29:
[----:B------:R-:W-:Y:S05]  /*a8a0*/  @!P0 BRA `(.L_x_23) ;  /* 0x0000000000048947 */ /* 0x000fea0003800000 */
[----:B------:R-:W-:Y:S01]  /*a8b0*/  BPT.TRAP 0x1 ;  /* 0x000000040000795c */ /* 0x000fe20000300000 */
.L_x_23:
[----:B------:R-:W1:Y:S01]  /*a8c0*/  S2UR UR5, SR_CgaCtaId ;  /* 0x00000000000579c3 */ /* 0x000e620000008800 */
[----:B------:R-:W-:Y:S01]  /*a8d0*/  UMOV UR4, 0x400 ;  /* 0x0000040000047882 */ /* 0x000fe20000000000 */
[----:B------:R-:W-:Y:S02]  /*a8e0*/  MOV R5, UR60 ;  /* 0x0000003c00057c02 */ /* 0x000fe40008000f00 */
[----:B------:R-:W-:Y:S01]  /*a8f0*/  SHF.L.U32 R6, R3, 0x1f, RZ ;  /* 0x0000001f03067819 */ /* 0x000fe200000006ff */
[----:B-1----:R-:W-:-:S06]  /*a900*/  ULEA UR4, UR5, UR4, 0x18 ;  /* 0x0000000405047291 */ /* 0x002fcc000f8ec03f */
[----:B------:R-:W-:-:S04]  /*a910*/  IMAD.U32 R0, RZ, RZ, UR4 ;  /* 0x00000004ff007e24 */ /* 0x000fc8000f8e00ff */
[----:B------:R-:W-:-:S04]  /*a920*/  IMAD R5, R5, 0x8, R0 ;  /* 0x0000000805057824 */ /* 0x000fc800078e0200 */
[----:B------:R1:W2:Y:S01]  /*a930*/  SYNCS.PHASECHK.TRANS64.TRYWAIT P1, [R5+URZ], R6 ;  /* 0x00000006050075a7 */ /* 0x0002a2000802017f */
[----:B------:R-:W-:Y:S05]  /*a940*/  @!P0 BRA `(.L_x_24) ;  /* 0x0000000000048947 */ /* 0x000fea0003800000 */
[----:B------:R-:W-:Y:S01]  /*a950*/  BPT.TRAP 0x1 ;  /* 0x000000040000795c */ /* 0x000fe20000300000 */
.L_x_24:
[----:B--2---:R-:W-:Y:S05]  /*a960*/  @P1 BRA `(.L_x_25) ;  /* 0x0000000000081947 */ /* 0x004fea0003800000 */
[----:B------:R-:W2:Y:S02]  /*a970*/  SYNCS.PHASECHK.TRANS64.TRYWAIT P1, [R5+URZ], R6 ;  /* 0x00000006050075a7 */ /* 0x000ea4000802017f */
[----:B--2---:R-:W-:Y:S05]  /*a980*/  @!P1 BRA `(.L_x_26) ;  /* 0x0000018c00909947 */ /* 0x004fea0003800000 */
.L_x_25:
[----:B------:R-:W-:Y:S04]  /*a990*/  STL.64 [R1+0x548], R190 ;  /* 0x000548be01007387 */ /* 0x000fe80000100a00 */
[----:B------:R-:W-:Y:S04]  /*a9a0*/  STL.64 [R1+0x540], R188 ;  /* 0x000540bc01007387 */ /* 0x000fe80000100a00 */
[----:B------:R-:W-:Y:S04]  /*a9b0*/  STL.64 [R1+0x538], R186 ;  /* 0x000538ba01007387 */ /* 0x000fe80000100a00 */
[----:B------:R3:W-:Y:S04]  /*a9c0*/  STL.64 [R1+0x530], R184 ;  /* 0x000530b801007387 */ /* 0x0007e80000100a00 */
[----:B---3--:R-:W3:Y:S04]  /*a9d0*/  LDL.LU.64 R184, [R1+0x40] ;  /* 0x0000400001b87983 */ /* 0x008ee80000300a00 */
[----:B------:R-:W3:Y:S04]  /*a9e0*/  LDL.LU.64 R186, [R1+0x48] ;  /* 0x0000480001ba7983 */ /* 0x000ee80000300a00 */
[----:B------:R-:W3:Y:S04]  /*a9f0*/  LDL.LU.64 R188, [R1+0x50] ;  /* 0x0000500001bc7983 */ /* 0x000ee80000300a00 */
[----:B------:R-:W3:Y:S04]  /*aa00*/  LDL.LU.64 R190, [R1+0x58] ;  /* 0x0000580001be7983 */ /* 0x000ee80000300a00 */
[----:B------:R-:W-:Y:S04]  /*aa10*/  STL.64 [R1+0x528], R206 ;  /* 0x000528ce01007387 */ /* 0x000fe80000100a00 */
[----:B------:R-:W-:Y:S04]  /*aa20*/  STL.64 [R1+0x520], R204 ;  /* 0x000520cc01007387 */ /* 0x000fe80000100a00 */
[----:B------:R-:W-:Y:S04]  /*aa30*/  STL.64 [R1+0x518], R202 ;  /* 0x000518ca01007387 */ /* 0x000fe80000100a00 */
[----:B------:R4:W-:Y:S04]  /*aa40*/  STL.64 [R1+0x510], R200 ;  /* 0x000510c801007387 */ /* 0x0009e80000100a00 */
[----:B----4-:R-:W4:Y:S04]  /*aa50*/  LDL.LU.64 R200, [R1+0x80] ;  /* 0x0000800001c87983 */ /* 0x010f280000300a00 */
[----:B------:R-:W4:Y:S04]  /*aa60*/  LDL.LU.64 R202, [R1+0x88] ;  /* 0x0000880001ca7983 */ /* 0x000f280000300a00 */
[----:B------:R-:W4:Y:S04]  /*aa70*/  LDL.LU.64 R204, [R1+0x90] ;  /* 0x0000900001cc7983 */ /* 0x000f280000300a00 */
[----:B------:R-:W4:Y:S01]  /*aa80*/  LDL.LU.64 R206, [R1+0x98] ;  /* 0x0000980001ce7983 */ /* 0x000f220000300a00 */
[----:B------:R-:W-:Y:S01]  /*aa90*/  R2UR UR4, R19 ;  /* 0x00000000130472ca */ /* 0x000fe200000e0000 */
[----:B------:R-:W-:Y:S01]  /*aaa0*/  UMOV UR9, 0x40000040 ;  /* 0x4000004000097882 */ /* 0x000fe20000000000 */
[----:B------:R-:W-:Y:S01]  /*aab0*/  UMOV UR11, 0x40000040 ;  /* 0x40000040000b7882 */ /* 0x000fe20000000000 */
[----:B------:R-:W-:Y:S04]  /*aac0*/  STL [R1+0x508], R219 ;  /* 0x000508db01007387 */ /* 0x000fe80000100800 */
[----:B------:R-:W-:Y:S04]  /*aad0*/  STL [R1+0x504], R220 ;  /* 0x000504dc01007387 */ /* 0x000fe80000100800 */
[----:B------:R-:W-:Y:S02]  /*aae0*/  STL [R1+0x500], R221 ;  /* 0x000500dd01007387 */ /* 0x000fe40000100800 */
[----:B------:R-:W-:-:S02]  /*aaf0*/  UIMAD UR20, UR60, 0xc00, UR4 ;  /* 0x00000c003c1478a4 */ /* 0x000fc4000f8e0204 */
[----:B------:R-:W-:Y:S01]  /*ab00*/  UIMAD UR4, UR60, 0xf00, UR61 ;  /* 0x00000f003c0478a4 */ /* 0x000fe2000f8e023d */
[----:B------:R-:W-:Y:S04]  /*ab10*/  STL [R1+0x4fc], R222 ;  /* 0x0004fcde01007387 */ /* 0x000fe80000100800 */
[----:B------:R-:W-:Y:S01]  /*ab20*/  UMOV UR8, UR20 ;  /* 0x0000001400087c82 */ /* 0x000fe20008000000 */
[----:B------:R-:W-:Y:S01]  /*ab30*/  STL [R1+0x4f8], R223 ;  /* 0x0004f8df01007387 */ /* 0x000fe20000100800 */
[----:B------:R-:W-:-:S03]  /*ab40*/  UMOV UR10, UR4 ;  /* 0x00000004000a7c82 */ /* 0x000fc60008000000 */
[----:B------:R-:W-:Y:S04]  /*ab50*/  STL [R1+0x1ac], R4 ;  /* 0x0001ac0401007387 */ /* 0x000fe80000100800 */
[----:B------:R-:W-:Y:S04]  /*ab60*/  STL [R1+0x1a8], R3 ;  /* 0x0001a80301007387 */ /* 0x000fe80000100800 */
[----:B------:R-:W-:Y:S04]  /*ab70*/  STL [R1+0x1a4], R2 ;  /* 0x0001a40201007387 */ /* 0x000fe80000100800 */
[----:B------:R-:W-:Y:S04]  /*ab80*/  STL [R1+0x1a0], R0 ;  /* 0x0001a00001007387 */ /* 0x000fe80000100800 */
[----:B------:R-:W-:Y:S04]  /*ab90*/  STL.64 [R1+0x198], R22 ;  /* 0x0001981601007387 */ /* 0x000fe80000100a00 */
[----:B------:R-:W-:Y:S04]  /*aba0*/  STL.64 [R1+0x190], R18 ;  /* 0x0001901201007387 */ /* 0x000fe80000100a00 */
[----:B------:R0:W-:Y:S04]  /*abb0*/  STL.64 [R1+0x188], R16 ;  /* 0x0001881001007387 */ /* 0x0001e80000100a00 */
[----:B0-----:R-:W3:Y:S04]  /*abc0*/  LDL.LU.64 R16, [R1+0x20] ;  /* 0x0000200001107983 */ /* 0x001ee80000300a00 */
[----:B------:R-:W3:Y:S04]  /*abd0*/  LDL.LU.64 R18, [R1+0x28] ;  /* 0x0000280001127983 */ /* 0x000ee80000300a00 */
[----:B------:R-:W3:Y:S04]  /*abe0*/  LDL.LU.64 R20, [R1+0x30] ;  /* 0x0000300001147983 */ /* 0x000ee80000300a00 */
[----:B------:R-:W3:Y:S01]  /*abf0*/  LDL.LU.64 R22, [R1+0x38] ;  /* 0x0000380001167983 */ /* 0x000ee20000300a00 */
[----:B------:R-:W-:Y:S01]  /*ac00*/  UIADD3 UR5, UR4, 0x80, URZ ;  /* 0x0000008004057890 */ /* 0x000fe2000fffe03f */
[----:B----4-:R-:W-:Y:S01]  /*ac10*/  WARPGROUP.ARRIVE ;  /* 0x00000000000079c5 */ /* 0x010fe20000000000 */
[----:B------:R-:W-:Y:S01]  /*ac20*/  UMOV UR17, UR9 ;  /* 0x0000000900117c82 */ /* 0x000fe20008000000 */
[----:B------:R-:W-:Y:S01]  /*ac30*/  UMOV UR19, 0x40000040 ;  /* 0x4000004000137882 */ /* 0x000fe20000000000 */
[----:B------:R-:W-:-:S03]  /*ac40*/  UIADD3 UR6, UR4, 0x100, URZ ;  /* 0x0000010004067890 */ /* 0x000fc6000fffe03f */
[----:B------:R-:W-:Y:S03]  /*ac50*/  IGMMA.64x16x32.S8.S8 R200, gdesc[UR8], R200, gsb0 ;  /* 0x0060000008c879f1 */ /* 0x000fe600080410c8 */
[----:B------:R-:W-:Y:S02]  /*ac60*/  WARPGROUP.DEPBAR.LE gsb0, 0x0 ;  /* 0x00008000000079c5 */ /* 0x000fe40000010000 */
[----:B------:R-:W-:Y:S01]  /*ac70*/  MOV R8, R200 ;  /* 0x000000c800087202 */ /* 0x000fe20000000f00 */
[----:B------:R-:W-:Y:S01]  /*ac80*/  IMAD.MOV.U32 R7, RZ, RZ, R201 ;  /* 0x000000ffff077224 */ /* 0x000fe200078e00c9 */
[----:B-12---:R-:W-:Y:S01]  /*ac90*/  MOV R5, R203 ;  /* 0x000000cb00057202 */ /* 0x006fe20000000f00 */
[----:B------:R-:W-:Y:S01]  /*aca0*/  IMAD.MOV.U32 R6, RZ, RZ, R202 ;  /* 0x000000ffff067224 */ /* 0x000fe200078e00ca */
[----:B------:R-:W2:Y:S01]  /*acb0*/  LDL.LU.64 R200, [R1] ;  /* 0x0000000001c87983 */ /* 0x000ea20000300a00 */
[----:B------:R-:W-:Y:S01]  /*acc0*/  IMAD.MOV.U32 R4, RZ, RZ, R204 ;  /* 0x000000ffff047224 */ /* 0x000fe200078e00cc */
[----:B------:R-:W-:Y:S01]  /*acd0*/  MOV R2, R206 ;  /* 0x000000ce00027202 */ /* 0x000fe20000000f00 */
[----:B------:R-:W-:Y:S01]  /*ace0*/  IMAD.MOV.U32 R3, RZ, RZ, R205 ;  /* 0x000000ffff037224 */ /* 0x000fe200078e00cd */
[----:B------:R-:W2:Y:S01]  /*acf0*/  LDL.LU.64 R202, [R1+0x8] ;  /* 0x0000080001ca7983 */ /* 0x000ea20000300a00 */
[----:B------:R-:W-:-:S03]  /*ad00*/  IMAD.MOV.U32 R0, RZ, RZ, R207 ;  /* 0x000000ffff007224 */ /* 0x000fc600078e00cf */
[----:B------:R-:W2:Y:S04]  /*ad10*/  LDL.LU.64 R204, [R1+0x10] ;  /* 0x0000100001cc7983 */ /* 0x000ea80000300a00 */
[----:B------:R-:W2:Y:S01]  /*ad20*/  LDL.LU.64 R206, [R1+0x18] ;  /* 0x0000180001ce7983 */ /* 0x000ea20000300a00 */
[----:B---3--:R-:W-:Y:S01]  /*ad30*/  WARPGROUP.ARRIVE ;  /* 0x00000000000079c5 */ /* 0x008fe20000000000 */
[----:B------:R-:W-:Y:S01]  /*ad40*/  UMOV UR16, UR8 ;  /* 0x0000000800107c82 */ /* 0x000fe20008000000 */
[----:B------:R-:W-:-:S04]  /*ad50*/  UMOV UR18, UR5 ;  /* 0x0000000500127c82 */ /* 0x000fc80008000000 */
[----:B------:R-:W-:Y:S01]  /*ad60*/  IGMMA.64x16x32.S8.S8 R184, gdesc[UR16], R184, gsb0 ;  /* 0x0060000010b879f1 */ /* 0x000fe200080410b8 */
[----:B------:R-:W-:Y:S01]  /*ad70*/  UMOV UR24, UR8 ;  /* 0x0000000800187c82 */ /* 0x000fe20008000000 */
[----:B------:R-:W-:Y:S01]  /*ad80*/  UMOV UR25, UR9 ;  /* 0x0000000900197c82 */ /* 0x000fe20008000000 */
[----:B------:R-:W-:Y:S01]  /*ad90*/  UMOV UR26, UR6 ;  /* 0x00000006001a7c82 */ /* 0x000fe20008000000 */
[----:B------:R-:W-:Y:S01]  /*ada0*/  UMOV UR27, 0x40000040 ;  /* 0x40000040001b7882 */ /* 0x000fe20000000000 */
[----:B------:R-:W-:Y:S02]  /*adb0*/  WARPGROUP.DEPBAR.LE gsb0, 0x0 ;  /* 0x00008000000079c5 */ /* 0x000fe40000010000 */
[----:B------:R-:W-:Y:S01]  /*adc0*/  UIADD3 UR14, UR4, 0x180, URZ ;  /* 0x00000180040e7890 */ /* 0x000fe2000fffe03f */
[----:B------:R-:W-:Y:S01]  /*add0*/  UMOV UR12, UR8 ;  /* 0x00000008000c7c82 */ /* 0x000fe20008000000 */
[----:B------:R-:W-:Y:S01]  /*ade0*/  UMOV UR13, UR9 ;  /* 0x00000009000d7c82 */ /* 0x000fe20008000000 */
[----:B------:R-:W-:Y:S01]  /*adf0*/  UMOV UR15, 0x40000040 ;  /* 0x40000040000f7882 */ /* 0x000fe20000000000 */
[----:B------:R-:W-:Y:S01]  /*ae00*/  UMOV UR16, UR18 ;  /* 0x0000001200107c82 */ /* 0x000fe20008000000 */
[----:B------:R-:W-:Y:S01]  /*ae10*/  UIADD3 UR18, UR4, 0x200, URZ ;  /* 0x0000020004127890 */ /* 0x000fe2000fffe03f */
[----:B------:R-:W-:Y:S01]  /*ae20*/  UMOV UR6, UR26 ;  /* 0x0000001a00067c82 */ /* 0x000fe20008000000 */
[----:B------:R-:W-:Y:S01]  /*ae30*/  UMOV UR7, UR27 ;  /* 0x0000001b00077c82 */ /* 0x000fe20008000000 */
[----:B------:R-:W-:Y:S01]  /*ae40*/  UMOV UR17, UR19 ;  /* 0x0000001300117c82 */ /* 0x000fe20008000000 */
[----:B------:R-:W-:Y:S01]  /*ae50*/  UMOV UR19, 0x40000040 ;  /* 0x4000004000137882 */ /* 0x000fe20000000000 */
[----:B------:R-:W-:Y:S01]  /*ae60*/  UIADD3 UR22, UR4, 0x280, URZ ;  /* 0x0000028004167890 */ /* 0x000fe2000fffe03f */
        /* <DEDUP_REMOVED lines=131> */
[----:B------:R-:W-:Y:S01]  /*b6a0*/  IMAD.MOV.U32 R223, RZ, RZ, R204 ;  /* 0x000000ffffdf7224 */ /* 0x000fe200078e00cc */
[----:B------:R-:W3:Y:S01]  /*b6b0*/  LDL.LU.64 R206, [R1+0x528] ;  /* 0x0005280001ce7983 */ /* 0x000ee20000300a00 */
[----:B------:R-:W-:Y:S02]  /*b6c0*/  IMAD.MOV.U32 R222, RZ, RZ, R203 ;  /* 0x000000ffffde7224 */ /* 0x000fe400078e00cb */
[----:B------:R-:W-:Y:S01]  /*b6d0*/  IMAD.MOV.U32 R219, RZ, RZ, R200 ;  /* 0x000000ffffdb7224 */ /* 0x000fe200078e00c8 */
[----:B------:R-:W3:Y:S01]  /*b6e0*/  LDL.LU.64 R204, [R1+0x520] ;  /* 0x0005200001cc7983 */ /* 0x000ee20000300a00 */
[----:B------:R-:W-:-:S03]  /*b6f0*/  IMAD.MOV.U32 R220, RZ, RZ, R201 ;  /* 0x000000ffffdc7224 */ /* 0x000fc600078e00c9 */
[----:B------:R-:W3:Y:S04]  /*b700*/  LDL.LU.64 R202, [R1+0x518] ;  /* 0x0005180001ca7983 */ /* 0x000ee80000300a00 */
[----:B------:R-:W3:Y:S01]  /*b710*/  LDL.LU.64 R200, [R1+0x510] ;  /* 0x0005100001c87983 */ /* 0x000ee20000300a00 */
[----:B------:R-:W-:Y:S01]  /*b720*/  UMOV UR32, UR56 ;  /* 0x0000003800207c82 */ /* 0x000fe20008000000 */
[----:B------:R-:W-:Y:S01]  /*b730*/  UMOV UR33, UR57 ;  /* 0x0000003900217c82 */ /* 0x000fe20008000000 */
[----:B------:R-:W-:Y:S02]  /*b740*/  WARPGROUP.DEPBAR.LE gsb0, 0x0 ;  /* 0x00008000000079c5 */ /* 0x000fe40000010000 */
[----:B------:R-:W-:-:S06]  /*b750*/  WARPGROUP.ARRIVE ;  /* 0x00000000000079c5 */ /* 0x000fcc0000000000 */
[----:B------:R-:W-:Y:S01]  /*b760*/  IGMMA.64x16x32.S8.S8 R120, gdesc[UR32], R120, gsb0 ;  /* 0x00600000207879f1 */ /* 0x000fe20008041078 */
[----:B------:R-:W-:Y:S04]  /*b770*/  STL.64 [R1+0x490], R214 ;  /* 0x000490d601007387 */ /* 0x000fe80000100a00 */
[----:B------:R0:W-:Y:S04]  /*b780*/  STL.64 [R1+0x488], R212 ;  /* 0x000488d401007387 */ /* 0x0001e80000100a00 */
[----:B------:R1:W-:Y:S04]  /*b790*/  STL.64 [R1+0x480], R210 ;  /* 0x000480d201007387 */ /* 0x0003e80000100a00 */
[----:B------:R4:W-:Y:S01]  /*b7a0*/  STL.64 [R1+0x478], R208 ;  /* 0x000478d001007387 */ /* 0x0009e20000100a00 */
[----:B0-----:R-:W-:-:S02]  /*b7b0*/  IMAD.MOV.U32 R212, RZ, RZ, R223 ;  /* 0x000000ffffd47224 */ /* 0x001fc400078e00df */
[----:B-1----:R-:W-:Y:S01]  /*b7c0*/  IMAD.MOV.U32 R210, RZ, RZ, R221 ;  /* 0x000000ffffd27224 */ /* 0x002fe200078e00dd */
[----:B------:R-:W-:Y:S02]  /*b7d0*/  MOV R211, R222 ;  /* 0x000000de00d37202 */ /* 0x000fe40000000f00 */
[----:B----4-:R-:W-:Y:S01]  /*b7e0*/  MOV R208, R219 ;  /* 0x000000db00d07202 */ /* 0x010fe20000000f00 */
[----:B------:R-:W-:Y:S01]  /*b7f0*/  IMAD.MOV.U32 R209, RZ, RZ, R220 ;  /* 0x000000ffffd17224 */ /* 0x000fe200078e00dc */
[----:B------:R-:W4:Y:S04]  /*b800*/  LDL.LU R219, [R1+0x508] ;  /* 0x0005080001db7983 */ /* 0x000f280000300800 */
[----:B------:R-:W4:Y:S04]  /*b810*/  LDL.LU R220, [R1+0x504] ;  /* 0x0005040001dc7983 */ /* 0x000f280000300800 */
[----:B------:R-:W4:Y:S04]  /*b820*/  LDL.LU R221, [R1+0x500] ;  /* 0x0005000001dd7983 */ /* 0x000f280000300800 */
[----:B------:R-:W4:Y:S04]  /*b830*/  LDL.LU R222, [R1+0x4fc] ;  /* 0x0004fc0001de7983 */ /* 0x000f280000300800 */
[----:B------:R-:W4:Y:S01]  /*b840*/  LDL.LU R223, [R1+0x4f8] ;  /* 0x0004f80001df7983 */ /* 0x000f220000300800 */
[----:B------:R-:W-:Y:S01]  /*b850*/  UMOV UR28, UR56 ;  /* 0x00000038001c7c82 */ /* 0x000fe20008000000 */
[----:B------:R-:W-:Y:S01]  /*b860*/  UMOV UR29, UR57 ;  /* 0x00000039001d7c82 */ /* 0x000fe20008000000 */
[----:B------:R-:W-:-:S02]  /*b870*/  WARPGROUP.DEPBAR.LE gsb0, 0x0 ;  /* 0x00008000000079c5 */ /* 0x000fc40000010000 */
        /* <DEDUP_REMOVED lines=24> */
[----:B------:R-:W-:Y:S02]  /*ba00*/  IMAD.MOV.U32 R214, RZ, RZ, R2 ;  /* 0x000000ffffd67224 */ /* 0x000fe400078e0002 */
        /* <DEDUP_REMOVED lines=8> */
[----:B------:R-:W-:Y:S02]  /*ba90*/  IMAD.MOV.U32 R208, RZ, RZ, R8 ;  /* 0x000000ffffd07224 */ /* 0x000fe400078e0008 */
[----:B------:R-:W-:Y:S01]  /*baa0*/  IMAD.MOV.U32 R209, RZ, RZ, R7 ;  /* 0x000000ffffd17224 */ /* 0x000fe200078e0007 */
[----:B------:R-:W-:Y:S04]  /*bab0*/  STL.64 [R1+0x4e8], R212 ;  /* 0x0004e8d401007387 */ /* 0x000fe80000100a00 */
[----:B------:R-:W-:Y:S04]  /*bac0*/  STL.64 [R1+0x4e0], R210 ;  /* 0x0004e0d201007387 */ /* 0x000fe80000100a00 */
[----:B------:R0:W-:Y:S01]  /*bad0*/  STL.64 [R1+0x4d8], R208 ;  /* 0x0004d8d001007387 */ /* 0x0001e20000100a00 */
[----:B------:R-:W-:-:S02]  /*bae0*/  WARPGROUP.DEPBAR.LE gsb0, 0x0 ;  /* 0x00008000000079c5 */ /* 0x000fc40000010000 */
[----:B------:R-:W-:Y:S01]  /*baf0*/  WARPGROUP.ARRIVE ;  /* 0x00000000000079c5 */ /* 0x000fe20000000000 */
[----:B0-----:R-:W4:Y:S04]  /*bb00*/  LDL.LU.64 R208, [R1+0x60] ;  /* 0x0000600001d07983 */ /* 0x001f280000300a00 */
[----:B------:R-:W4:Y:S04]  /*bb10*/  LDL.LU.64 R210, [R1+0x68] ;  /* 0x0000680001d27983 */ /* 0x000f280000300a00 */
[----:B------:R-:W4:Y:S04]  /*bb20*/  LDL.LU.64 R212, [R1+0x70] ;  /* 0x0000700001d47983 */ /* 0x000f280000300a00 */
[----:B------:R-:W4:Y:S01]  /*bb30*/  LDL.LU.64 R214, [R1+0x78] ;  /* 0x0000780001d67983 */ /* 0x000f220000300a00 */
[----:B------:R-:W-:Y:S01]  /*bb40*/  UMOV UR20, UR56 ;  /* 0x0000003800147c82 */ /* 0x000fe20008000000 */
[----:B------:R-:W-:-:S02]  /*bb50*/  UMOV UR21, UR57 ;  /* 0x0000003900157c82 */ /* 0x000fc40008000000 */
[----:B------:R-:W-:Y:S01]  /*bb60*/  IGMMA.64x16x32.S8.S8 R168, gdesc[UR20], R168, gsb0 ;  /* 0x0060000014a879f1 */ /* 0x000fe200080410a8 */
[----:B------:R-:W-:Y:S01]  /*bb70*/  UMOV UR55, UR17 ;  /* 0x0000001100377c82 */ /* 0x000fe20008000000 */
[----:B------:R-:W-:Y:S01]  /*bb80*/  UMOV UR16, UR56 ;  /* 0x0000003800107c82 */ /* 0x000fe20008000000 */
[----:B------:R-:W-:Y:S01]  /*bb90*/  UMOV UR17, UR57 ;  /* 0x0000003900117c82 */ /* 0x000fe20008000000 */
[----:B------:R-:W-:Y:S02]  /*bba0*/  WARPGROUP.DEPBAR.LE gsb0, 0x0 ;  /* 0x00008000000079c5 */ /* 0x000fe40000010000 */
[----:B--2---:R-:W-:-:S06]  /*bbb0*/  WARPGROUP.ARRIVE ;  /* 0x00000000000079c5 */ /* 0x004fcc0000000000 */
[----:B------:R-:W-:Y:S01]  /*bbc0*/  IGMMA.64x16x32.S8.S8 R184, gdesc[UR16], R184, gsb0 ;  /* 0x0060000010b879f1 */ /* 0x000fe200080410b8 */
[----:B------:R-:W-:Y:S01]  /*bbd0*/  UMOV UR8, UR12 ;  /* 0x0000000c00087c82 */ /* 0x000fe20008000000 */
[----:B------:R-:W-:Y:S01]  /*bbe0*/  UMOV UR9, UR13 ;  /* 0x0000000d00097c82 */ /* 0x000fe20008000000 */
[----:B------:R-:W-:Y:S01]  /*bbf0*/  UMOV UR12, UR56 ;  /* 0x00000038000c7c82 */ /* 0x000fe20008000000 */
[----:B------:R-:W-:Y:S01]  /*bc00*/  UMOV UR13, UR57 ;  /* 0x00000039000d7c82 */ /* 0x000fe20008000000 */
[----:B------:R-:W-:Y:S02]  /*bc10*/  WARPGROUP.DEPBAR.LE gsb0, 0x0 ;  /* 0x00008000000079c5 */ /* 0x000fe40000010000 */
[----:B---3--:R-:W-:-:S06]  /*bc20*/  WARPGROUP.ARRIVE ;  /* 0x00000000000079c5 */ /* 0x008fcc0000000000 */
[----:B------:R-:W-:Y:S01]  /*bc30*/  IGMMA.64x16x32.S8.S8 R200, gdesc[UR12], R200, gsb0 ;  /* 0x006000000cc879f1 */ /* 0x000fe200080410c8 */
[----:B------:R-:W-:Y:S01]  /*bc40*/  UMOV UR58, UR8 ;  /* 0x00000008003a7c82 */ /* 0x000fe20008000000 */
[----:B------:R-:W-:Y:S01]  /*bc50*/  UMOV UR59, UR9 ;  /* 0x00000009003b7c82 */ /* 0x000fe20008000000 */
[----:B------:R-:W-:Y:S02]  /*bc60*/  WARPGROUP.DEPBAR.LE gsb0, 0x0 ;  /* 0x00008000000079c5 */ /* 0x000fe40000010000 */
[----:B----4-:R-:W-:-:S06]  /*bc70*/  WARPGROUP.ARRIVE ;  /* 0x00000000000079c5 */ /* 0x010fcc0000000000 */
        /* <DEDUP_REMOVED lines=375> */
[----:B------:R-:W-:Y:S01]  /*d3f0*/  UMOV UR6, UR18 ;  /* 0x0000001200067c82 */ /* 0x000fe20008000000 */
[----:B------:R-:W-:Y:S01]  /*d400*/  UIADD3 UR18, UR4, 0x204, URZ ;  /* 0x0000020404127890 */ /* 0x000fe2000fffe03f */
[----:B------:R-:W-:Y:S01]  /*d410*/  UMOV UR16, UR22 ;  /* 0x0000001600107c82 */ /* 0x000fe20008000000 */
[----:B------:R-:W-:Y:S01]  /*d420*/  UMOV UR17, UR23 ;  /* 0x0000001700117c82 */ /* 0x000fe20008000000 */
[----:B------:R-:W-:Y:S01]  /*d430*/  UMOV UR7, UR19 ;  /* 0x0000001300077c82 */ /* 0x000fe20008000000 */
[----:B------:R-:W-:Y:S01]  /*d440*/  UMOV UR12, UR16 ;  /* 0x00000010000c7c82 */ /* 0x000fe20008000000 */
        /* <DEDUP_REMOVED lines=161> */
[----:B------:R-:W-:-:S02]  /*de60*/  UMOV UR21, UR57 ;  /* 0x0000003900157c82 */ /* 0x000fc40008000000 */
        /* <DEDUP_REMOVED lines=520> */
[----:B------:R-:W-:-:S04]  /*fef0*/  IMAD.MOV.U32 R213, RZ, RZ, R227 ;  /* 0x000000ffffd57224 */ /* 0x000fc800078e00e3 */
[----:B------:R0:W-:Y:S04]  /*ff00*/  STL.64 [R1+0x280], R214 ;  /* 0x000280d601007387 */ /* 0x0001e80000100a00 */
[----:B------:R1:W-:Y:S01]  /*ff10*/  STL.64 [R1+0x278], R212 ;  /* 0x000278d401007387 */ /* 0x0003e20000100a00 */
[----:B------:R-:W-:Y:S02]  /*ff20*/  WARPGROUP.DEPBAR.LE gsb0, 0x0 ;  /* 0x00008000000079c5 */ /* 0x000fe40000010000 */
[----:B------:R-:W-:-:S06]  /*ff30*/  WARPGROUP.ARRIVE ;  /* 0x00000000000079c5 */ /* 0x000fcc0000000000 */
[----:B------:R-:W-:Y:S01]  /*ff40*/  IGMMA.64x16x32.S8.S8 R152, gdesc[UR24], R152, gsb0 ;  /* 0x00600000189879f1 */ /* 0x000fe20008041098 */
[----:B0-----:R-:W-:Y:S01]  /*ff50*/  IMAD.MOV.U32 R214, RZ, RZ, R10 ;  /* 0x000000ffffd67224 */ /* 0x001fe200078e000a */
[----:B------:R0:W-:Y:S01]  /*ff60*/  STL.64 [R1+0x270], R210 ;  /* 0x000270d201007387 */ /* 0x0001e20000100a00 */
[----:B------:R-:W-:Y:S01]  /*ff70*/  IMAD.MOV.U32 R215, RZ, RZ, R9 ;  /* 0x000000ffffd77224 */ /* 0x000fe200078e0009 */
[----:B-1----:R-:W-:Y:S01]  /*ff80*/  MOV R213, R11 ;  /* 0x0000000b00d57202 */ /* 0x002fe20000000f00 */
[----:B------:R-:W-:Y:S01]  /*ff90*/  IMAD.MOV.U32 R212, RZ, RZ, R12 ;  /* 0x000000ffffd47224 */ /* 0x000fe200078e000c */
[----:B------:R1:W-:Y:S04]  /*ffa0*/  STL.64 [R1+0x268], R208 ;  /* 0x000268d001007387 */ /* 0x0003e80000100a00 */
[----:B------:R2:W-:Y:S01]  /*ffb0*/  STL.64 [R1+0x2a0], R214 ;  /* 0x0002a0d601007387 */ /* 0x0005e20000100a00 */
[----:B0-----:R-:W-:Y:S01]  /*ffc0*/  MOV R210, R14 ;  /* 0x0000000e00d27202 */ /* 0x001fe20000000f00 */
[----:B------:R-:W-:-:S02]  /*ffd0*/  IMAD.MOV.U32 R211, RZ, RZ, R13 ;  /* 0x000000ffffd37224 */ /* 0x000fc400078e000d */
[----:B-1----:R-:W-:Y:S02]  /*ffe0*/  IMAD.MOV.U32 R208, RZ, RZ, R224 ;  /* 0x000000ffffd07224 */ /* 0x002fe400078e00e0 */
[----:B------:R-:W-:Y:S01]  /*fff0*/  IMAD.MOV.U32 R209, RZ, RZ, R15 ;  /* 0x000000ffffd17224 */ /* 0x000fe200078e000f */
[----:B------:R0:W-:Y:S01]  /*10000*/  STL.64 [R1+0x298], R212 ;  /* 0x000298d401007387 */ /* 0x0001e20000100a00 */
[----:B--2---:R-:W-:Y:S01]  /*10010*/  MOV R214, R2 ;  /* 0x0000000200d67202 */ /* 0x004fe20000000f00 */
[----:B------:R-:W-:Y:S02]  /*10020*/  IMAD.MOV.U32 R215, RZ, RZ, R0 ;  /* 0x000000ffffd77224 */ /* 0x000fe400078e0000 */
[----:B------:R1:W-:Y:S04]  /*10030*/  STL.64 [R1+0x290], R210 ;  /* 0x000290d201007387 */ /* 0x0003e80000100a00 */
[----:B------:R2:W-:Y:S01]  /*10040*/  STL.64 [R1+0x288], R208 ;  /* 0x000288d001007387 */ /* 0x0005e20000100a00 */
[----:B0-----:R-:W-:-:S02]  /*10050*/  IMAD.MOV.U32 R212, RZ, RZ, R4 ;  /* 0x000000ffffd47224 */ /* 0x001fc400078e0004 */
[----:B------:R-:W-:Y:S02]  /*10060*/  IMAD.MOV.U32 R213, RZ, RZ, R3 ;  /* 0x000000ffffd57224 */ /* 0x000fe400078e0003 */
[----:B-1----:R-:W-:Y:S01]  /*10070*/  IMAD.MOV.U32 R210, RZ, RZ, R6 ;  /* 0x000000ffffd27224 */ /* 0x002fe200078e0006 */
[----:B------:R-:W-:Y:S01]  /*10080*/  MOV R211, R5 ;  /* 0x0000000500d37202 */ /* 0x000fe20000000f00 */
[----:B------:R-:W-:Y:S01]  /*10090*/  STL.64 [R1+0x2c0], R214 ;  /* 0x0002c0d601007387 */ /* 0x000fe20000100a00 */
[----:B--2---:R-:W-:Y:S01]  /*100a0*/  MOV R208, R8 ;  /* 0x0000000800d07202 */ /* 0x004fe20000000f00 */
[----:B------:R-:W-:Y:S02]  /*100b0*/  IMAD.MOV.U32 R209, RZ, RZ, R7 ;  /* 0x000000ffffd17224 */ /* 0x000fe400078e0007 */
        /* <DEDUP_REMOVED lines=541> */
[----:B-1----:R-:W-:Y:S01]  /*12290*/  IMAD.MOV.U32 R214, RZ, RZ, R14 ;  /* 0x000000ffffd67224 */ /* 0x002fe200078e000e */
[----:B------:R-:W-:-:S02]  /*122a0*/  MOV R215, R13 ;  /* 0x0000000d00d77202 */ /* 0x000fc40000000f00 */
[----:B------:R1:W-:Y:S01]  /*122b0*/  STL.64 [R1+0x128], R208 ;  /* 0x000128d001007387 */ /* 0x0003e20000100a00 */
[----:B--2---:R-:W-:Y:S01]  /*122c0*/  MOV R212, R224 ;  /* 0x000000e000d47202 */ /* 0x004fe20000000f00 */
[----:B------:R-:W-:Y:S02]  /*122d0*/  IMAD.MOV.U32 R213, RZ, RZ, R15 ;  /* 0x000000ffffd57224 */ /* 0x000fe400078e000f */
[----:B---3--:R-:W-:Y:S02]  /*122e0*/  IMAD.MOV.U32 R210, RZ, RZ, R226 ;  /* 0x000000ffffd27224 */ /* 0x008fe400078e00e2 */
[----:B------:R-:W-:Y:S02]  /*122f0*/  IMAD.MOV.U32 R211, RZ, RZ, R225 ;  /* 0x000000ffffd37224 */ /* 0x000fe400078e00e1 */
[----:B-1----:R-:W-:Y:S01]  /*12300*/  IMAD.MOV.U32 R208, RZ, RZ, R0 ;  /* 0x000000ffffd07224 */ /* 0x002fe200078e0000 */
[----:B------:R-:W-:Y:S01]  /*12310*/  MOV R209, R227 ;  /* 0x000000e300d17202 */ /* 0x000fe20000000f00 */
[----:B------:R0:W5:Y:S04]  /*12320*/  LDL.LU R0, [R1+0x1a0] ;  /* 0x0001a00001007983 */ /* 0x0001680000300800 */
[----:B------:R1:W-:Y:S04]  /*12330*/  STL.64 [R1+0x160], R214 ;  /* 0x000160d601007387 */ /* 0x0003e80000100a00 */
[----:B------:R2:W-:Y:S04]  /*12340*/  STL.64 [R1+0x158], R212 ;  /* 0x000158d401007387 */ /* 0x0005e80000100a00 */
[----:B------:R3:W-:Y:S01]  /*12350*/  STL.64 [R1+0x150], R210 ;  /* 0x000150d201007387 */ /* 0x0007e20000100a00 */
[----:B-1----:R-:W-:-:S02]  /*12360*/  IMAD.MOV.U32 R214, RZ, RZ, R6 ;  /* 0x000000ffffd67224 */ /* 0x002fc400078e0006 */
[----:B------:R-:W-:Y:S01]  /*12370*/  IMAD.MOV.U32 R215, RZ, RZ, R5 ;  /* 0x000000ffffd77224 */ /* 0x000fe200078e0005 */
[----:B------:R1:W-:Y:S01]  /*12380*/  STL.64 [R1+0x148], R208 ;  /* 0x000148d001007387 */ /* 0x0003e20000100a00 */
[----:B--2---:R-:W-:Y:S01]  /*12390*/  IMAD.MOV.U32 R212, RZ, RZ, R8 ;  /* 0x000000ffffd47224 */ /* 0x004fe200078e0008 */
[----:B------:R-:W-:Y:S02]  /*123a0*/  MOV R213, R7 ;  /* 0x0000000700d57202 */ /* 0x000fe40000000f00 */
[----:B---3--:R-:W-:Y:S01]  /*123b0*/  MOV R210, R10 ;  /* 0x0000000a00d27202 */ /* 0x008fe20000000f00 */
[----:B------:R-:W-:Y:S01]  /*123c0*/  IMAD.MOV.U32 R211, RZ, RZ, R9 ;  /* 0x000000ffffd37224 */ /* 0x000fe200078e0009 */
[----:B------:R-:W-:Y:S01]  /*123d0*/  STL.64 [R1+0x180], R214 ;  /* 0x000180d601007387 */ /* 0x000fe20000100a00 */
[----:B-1----:R-:W-:Y:S02]  /*123e0*/  IMAD.MOV.U32 R208, RZ, RZ, R12 ;  /* 0x000000ffffd07224 */ /* 0x002fe400078e000c */
[----:B------:R-:W-:Y:S01]  /*123f0*/  IMAD.MOV.U32 R209, RZ, RZ, R11 ;  /* 0x000000ffffd17224 */ /* 0x000fe200078e000b */
        /* <DEDUP_REMOVED lines=39> */
[----:B------:R-:W-:Y:S01]  /*12670*/  IGMMA.64x16x32.S8.S8 R208, gdesc[UR8], R208, gsb0 ;  /* 0x0060000008d079f1 */ /* 0x000fe200080410d0 */
[----:B------:R-:W-:Y:S01]  /*12680*/  MOV R6, R22 ;  /* 0x0000001600067202 */ /* 0x000fe20000000f00 */
[----:B------:R-:W-:Y:S01]  /*12690*/  IMAD.MOV.U32 R5, RZ, RZ, R23 ;  /* 0x000000ffff057224 */ /* 0x000fe200078e0017 */
[----:B------:R-:W-:Y:S01]  /*126a0*/  MOV R9, R19 ;  /* 0x0000001300097202 */ /* 0x000fe20000000f00 */
[----:B------:R-:W-:Y:S01]  /*126b0*/  IMAD.MOV.U32 R10, RZ, RZ, R18 ;  /* 0x000000ffff0a7224 */ /* 0x000fe200078e0012 */
[----:B------:R0:W5:Y:S01]  /*126c0*/  LDL.LU.64 R22, [R1+0x198] ;  /* 0x0001980001167983 */ /* 0x0001620000300a00 */
[----:B------:R-:W-:Y:S01]  /*126d0*/  MOV R12, R16 ;  /* 0x00000010000c7202 */ /* 0x000fe20000000f00 */
[----:B------:R-:W-:Y:S02]  /*126e0*/  IMAD.MOV.U32 R11, RZ, RZ, R17 ;  /* 0x000000ffff0b7224 */ /* 0x000fe400078e0011 */
[----:B------:R0:W5:Y:S01]  /*126f0*/  LDL.LU.64 R18, [R1+0x190] ;  /* 0x0001900001127983 */ /* 0x0001620000300a00 */
[----:B------:R-:W-:-:S02]  /*12700*/  IMAD.MOV.U32 R8, RZ, RZ, R20 ;  /* 0x000000ffff087224 */ /* 0x000fc400078e0014 */
[----:B------:R-:W-:Y:S01]  /*12710*/  IMAD.MOV.U32 R7, RZ, RZ, R21 ;  /* 0x000000ffff077224 */ /* 0x000fe200078e0015 */
[----:B------:R0:W5:Y:S01]  /*12720*/  LDL.LU.64 R16, [R1+0x188] ;  /* 0x0001880001107983 */ /* 0x0001620000300a00 */
        /* <DEDUP_REMOVED lines=128> */
[----:B------:R-:W-:Y:S02]  /*12f30*/  UIADD3 UR58, UR4, 0xe86, URZ ;  /* 0x00000e86043a7890 */ /* 0x000fe4000fffe03f */
[----:B------:R-:W-:Y:S01]  /*12f40*/  UIADD3 UR54, UR4, 0xe06, URZ ;  /* 0x00000e0604367890 */ /* 0x000fe2000fffe03f */
[----:B------:R-:W-:Y:S02]  /*12f50*/  UMOV UR5, UR9 ;  /* 0x0000000900057c82 */ /* 0x000fe40008000000 */
[----:B------:R-:W-:Y:S01]  /*12f60*/  UMOV UR4, UR8 ;  /* 0x0000000800047c82 */ /* 0x000fe20008000000 */
[----:B------:R-:W-:Y:S01]  /*12f70*/  UMOV UR7, 0x40000040 ;  /* 0x4000004000077882 */ /* 0x000fe20000000000 */
        /* <DEDUP_REMOVED lines=16> */
[----:B------:R-:W-:Y:S01]  /*13080*/  UMOV UR56, UR4 ;  /* 0x0000000400387c82 */ /* 0x000fe20008000000 */
[----:B------:R-:W-:Y:S01]  /*13090*/  UMOV UR57, 0x40000040 ;  /* 0x4000004000397882 */ /* 0x000fe20000000000 */
        /* <DEDUP_REMOVED lines=67> */
[----:B-1----:R-:W-:Y:S02]  /*134d0*/  IMAD.MOV.U32 R214, RZ, RZ, R14 ;  /* 0x000000ffffd67224 */ /* 0x002fe400078e000e */
[----:B------:R-:W-:Y:S01]  /*134e0*/  IMAD.MOV.U32 R215, RZ, RZ, R13 ;  /* 0x000000ffffd77224 */ /* 0x000fe200078e000d */
[----:B------:R1:W-:Y:S04]  /*134f0*/  STL.64 [R1+0xd0], R210 ;  /* 0x0000d0d201007387 */ /* 0x0003e80000100a00 */
[----:B------:R3:W-:Y:S01]  /*13500*/  STL.64 [R1+0xc8], R208 ;  /* 0x0000c8d001007387 */ /* 0x0007e20000100a00 */
[----:B--2---:R-:W-:Y:S01]  /*13510*/  IMAD.MOV.U32 R212, RZ, RZ, R20 ;  /* 0x000000ffffd47224 */ /* 0x004fe200078e0014 */
[----:B------:R-:W-:-:S02]  /*13520*/  MOV R213, R15 ;  /* 0x0000000f00d57202 */ /* 0x000fc40000000f00 */
[----:B-1----:R-:W-:Y:S01]  /*13530*/  MOV R210, R224 ;  /* 0x000000e000d27202 */ /* 0x002fe20000000f00 */
[----:B------:R-:W-:Y:S01]  /*13540*/  IMAD.MOV.U32 R211, RZ, RZ, R21 ;  /* 0x000000ffffd37224 */ /* 0x000fe200078e0015 */
[----:B------:R1:W-:Y:S01]  /*13550*/  STL.64 [R1+0x100], R214 ;  /* 0x000100d601007387 */ /* 0x0003e20000100a00 */
[----:B---3--:R-:W-:Y:S02]  /*13560*/  IMAD.MOV.U32 R208, RZ, RZ, R226 ;  /* 0x000000ffffd07224 */ /* 0x008fe400078e00e2 */
[----:B------:R-:W-:Y:S01]  /*13570*/  IMAD.MOV.U32 R209, RZ, RZ, R225 ;  /* 0x000000ffffd17224 */ /* 0x000fe200078e00e1 */
[----:B------:R2:W-:Y:S04]  /*13580*/  STL.64 [R1+0xf8], R212 ;  /* 0x0000f8d401007387 */ /* 0x0005e80000100a00 */
[----:B------:R3:W-:Y:S01]  /*13590*/  STL.64 [R1+0xf0], R210 ;  /* 0x0000f0d201007387 */ /* 0x0007e20000100a00 */
[----:B-1----:R-:W-:-:S03]  /*135a0*/  MOV R214, R6 ;  /* 0x0000000600d67202 */ /* 0x002fc60000000f00 */
[----:B------:R1:W-:Y:S01]  /*135b0*/  STL.64 [R1+0xe8], R208 ;  /* 0x0000e8d001007387 */ /* 0x0003e20000100a00 */
[----:B------:R-:W-:Y:S02]  /*135c0*/  IMAD.MOV.U32 R215, RZ, RZ, R5 ;  /* 0x000000ffffd77224 */ /* 0x000fe400078e0005 */
[----:B--2---:R-:W-:Y:S02]  /*135d0*/  IMAD.MOV.U32 R212, RZ, RZ, R8 ;  /* 0x000000ffffd47224 */ /* 0x004fe400078e0008 */
[----:B------:R-:W-:Y:S02]  /*135e0*/  IMAD.MOV.U32 R213, RZ, RZ, R7 ;  /* 0x000000ffffd57224 */ /* 0x000fe400078e0007 */
[----:B---3--:R-:W-:Y:S01]  /*135f0*/  IMAD.MOV.U32 R210, RZ, RZ, R10 ;  /* 0x000000ffffd27224 */ /* 0x008fe200078e000a */
[----:B------:R-:W-:Y:S02]  /*13600*/  MOV R211, R9 ;  /* 0x0000000900d37202 */ /* 0x000fe40000000f00 */
[----:B-1----:R-:W-:Y:S01]  /*13610*/  MOV R208, R12 ;  /* 0x0000000c00d07202 */ /* 0x002fe20000000f00 */
[----:B------:R-:W-:Y:S01]  /*13620*/  IMAD.MOV.U32 R209, RZ, RZ, R11 ;  /* 0x000000ffffd17224 */ /* 0x000fe200078e000b */
        /* <DEDUP_REMOVED lines=28> */
[----:B------:R-:W-:Y:S01]  /*137f0*/  BPT.TRAP 0x1 ;  /* 0x000000040000795c */ /* 0x000fe20000300000 */
.L_x_27:
[----:B------:R-:W2:Y:S04]  /*13800*/  LDL R5, [R1+0xa0] ;  /* 0x0000a00001057983 */ /* 0x000ea80000100800 */
[----:B------:R-:W3:Y:S04]  /*13810*/  LDL R7, [R1+0xa4] ;  /* 0x0000a40001077983 */ /* 0x000ee80000100800 */
[----:B------:R-:W4:Y:S01]  /*13820*/  LDL R6, [R1+0xa8] ;  /* 0x0000a80001067983 */ /* 0x000f220000100800 */
[----:B--2---:R-:W-:-:S13]  /*13830*/  ISETP.NE.AND P1, PT, R5, RZ, PT ;  /* 0x000000ff0500720c */ /* 0x004fda0003f25270 */
[----:B-----5:R-:W-:-:S05]  /*13840*/  @P1 IMAD R5, R2, 0x8, R0 ;  /* 0x0000000802051824 */ /* 0x020fca00078e0200 */
[----:B------:R-:W-:-:S04]  /*13850*/  @P1 IADD3 R5, R5, 0x10, RZ ;  /* 0x0000001005051810 */ /* 0x000fc80007ffe0ff */
[----:B---3--:R-:W-:-:S04]  /*13860*/  @P1 PRMT R5, R7, 0x654, R5 ;  /* 0x0000065407051816 */ /* 0x008fc80000000005 */
[----:B------:R1:W-:Y:S01]  /*13870*/  @P1 SYNCS.ARRIVE.TRANS64.RED.A1T0 RZ, [R5+URZ], RZ ;  /* 0x000000ff05ff19a7 */ /* 0x0003e2000810043f */
[----:B----4-:R-:W-:-:S13]  /*13880*/  ISETP.GT.U32.AND P1, PT, R6, 0x1, PT ;  /* 0x000000010600780c */ /* 0x010fda0003f24070 */
[----:B-1----:R-:W-:Y:S05]  /*13890*/  @P1 BRA `(.L_x_28) ;  /* 0x0000000000041947 */ /* 0x002fea0003800000 */
[----:B------:R-:W-:Y:S01]  /*138a0*/  BPT.TRAP 0x1 ;  /* 0x000000040000795c */ /* 0x000fe20000300000 */
.L_x_28:
[----:B------:R-:W-:Y:S01]  /*138b0*/  UIADD3 UR60, UR60, 0x1, URZ ;  /* 0x000000013c3c7890 */ /* 0x000fe2000fffe03f */
[----:B------:R-:W-:Y:S01]  /*138c0*/  ISETP.GT.AND P2, PT, R4, 0x1, PT ;  /* 0x000000010400780c */ /* 0x000fe20003f44270 */
[----:B------:R-:W-:Y:S02]  /*138d0*/  VIADD R2, R2, 0x1 ;  /* 0x0000000102027836 */ /* 0x000fe40000000000 */
[----:B------:R-:W-:Y:S01]  /*138e0*/  UISETP.NE.AND UP0, UPT, UR60, 0x2, UPT ;  /* 0x000000023c00788c */ /* 0x000fe2000bf05270 */
[----:B------:R-:W-:Y:S02]  /*138f0*/  VIADD R4, R4, 0xffffffff ;  /* 0xffffffff04047836 */ /* 0x000fe40000000000 */
[C---:B------:R-:W-:Y:S01]  /*13900*/  ISETP.NE.AND P1, PT, R2.reuse, 0x2, PT ;  /* 0x000000020200780c */ /* 0x040fe20003f25270 */
[----:B------:R-:W-:Y:S02]  /*13910*/  USEL UR4, URZ, 0x1, UP0 ;  /* 0x000000013f047887 */ /* 0x000fe40008000000 */
[----:B------:R-:W-:Y:S01]  /*13920*/  USEL UR60, UR60, URZ, UP0 ;  /* 0x0000003f3c3c7287 */ /* 0x000fe20008000000 */
[----:B------:R-:W-:-:S03]  /*13930*/  SEL R2, R2, RZ, P1 ;  /* 0x000000ff02027207 */ /* 0x000fc60000800000 */
[----:B------:R-:W-:Y:S01]  /*13940*/  LOP3.LUT R3, R3, UR4, RZ, 0x3c, !PT ;  /* 0x0000000403037c12 */ /* 0x000fe2000f8e3cff */
[----:B------:R-:W-:Y:S07]  /*13950*/  @P2 BRA `(.L_x_29) ;  /* 0xffffff6c00d02947 */ /* 0x000fee000383ffff */
.L_x_22:
[----:B------:R1:W5:Y:S01]  /*13960*/  LDL R6, [R1+0xb4] ;  /* 0x0000b40001067983 */ /* 0x0003620000100800 */
[----:B------:R-:W2:Y:S03]  /*13970*/  LDC R2, c[0x0][0x28c] ;  /* 0x0000a300ff027b82 */ /* 0x000ea60000000800 */
[----:B------:R1:W5:Y:S01]  /*13980*/  LDL R5, [R1+0xc4] ;  /* 0x0000c40001057983 */ /* 0x0003620000100800 */
[----:B--2---:R-:W-:-:S13]  /*13990*/  ISETP.GE.AND P1, PT, R2, 0x1, PT ;  /* 0x000000010200780c */ /* 0x004fda0003f26270 */
[----:B-1----:R-:W-:Y:S05]  /*139a0*/  @!P1 BRA `(.L_x_30) ;  /* 0x0000000000549947 */ /* 0x002fea0003800000 */
[----:B------:R-:W-:Y:S05]  /*139b0*/  @!P0 BRA `(.L_x_31) ;  /* 0x0000000000048947 */ /* 0x000fea0003800000 */
[----:B------:R-:W-:Y:S01]  /*139c0*/  BPT.TRAP 0x1 ;  /* 0x000000040000795c */ /* 0x000fe20000300000 */
.L_x_31:
[----:B------:R-:W2:Y:S04]  /*139d0*/  LDL R2, [R1+0xa0] ;  /* 0x0000a00001027983 */ /* 0x000ea80000100800 */
[----:B-----5:R-:W3:Y:S04]  /*139e0*/  LDL R4, [R1+0xa4] ;  /* 0x0000a40001047983 */ /* 0x020ee80000100800 */
[----:B------:R-:W4:Y:S01]  /*139f0*/  LDL R3, [R1+0xa8] ;  /* 0x0000a80001037983 */ /* 0x000f220000100800 */
[----:B------:R-:W-:Y:S02]  /*13a00*/  R2UR UR6, R5 ;  /* 0x00000000050672ca */ /* 0x000fe400000e0000 */
[----:B------:R-:W-:-:S11]  /*13a10*/  R2UR UR5, R6 ;  /* 0x00000000060572ca */ /* 0x000fd600000e0000 */
[----:B------:R-:W-:Y:S01]  /*13a20*/  UISETP.LT.AND UP1, UPT, UR6, 0x1, UPT ;  /* 0x000000010600788c */ /* 0x000fe2000bf21270 */
[----:B--2---:R-:W-:-:S13]  /*13a30*/  ISETP.NE.AND P0, PT, R2, RZ, PT ;  /* 0x000000ff0200720c */ /* 0x004fda0003f05270 */
[----:B------:R-:W-:-:S05]  /*13a40*/  VOTEU.ANY UP0, P0 ;  /* 0x00000000003f7886 */ /* 0x000fca0000000100 */
[----:B------:R-:W-:-:S04]  /*13a50*/  @UP0 USEL UR4, UR6, 0x1, UP1 ;  /* 0x0000000106040887 */ /* 0x000fc80008800000 */
[----:B------:R-:W-:-:S06]  /*13a60*/  @UP0 UIADD3 UR4, UR5, UR6, -UR4 ;  /* 0x0000000605040290 */ /* 0x000fcc000fffe804 */
[----:B------:R-:W-:-:S05]  /*13a70*/  MOV R2, UR4 ;  /* 0x0000000400027c02 */ /* 0x000fca0008000f00 */
[----:B------:R-:W-:-:S05]  /*13a80*/  @P0 IMAD.SHL.U32 R2, R2, 0x8, RZ ;  /* 0x0000000802020824 */ /* 0x000fca00078e00ff */
[----:B------:R-:W-:-:S04]  /*13a90*/  @P0 LOP3.LUT R2, R2, 0x8, RZ, 0xc0, !PT ;  /* 0x0000000802020812 */ /* 0x000fc800078ec0ff */
[----:B------:R-:W-:-:S04]  /*13aa0*/  @P0 IADD3 R0, R0, 0x10, R2 ;  /* 0x0000001000000810 */ /* 0x000fc80007ffe002 */
[----:B---3--:R-:W-:-:S04]  /*13ab0*/  @P0 PRMT R0, R4, 0x654, R0 ;  /* 0x0000065404000816 */ /* 0x008fc80000000000 */
[----:B------:R1:W-:Y:S01]  /*13ac0*/  @P0 SYNCS.ARRIVE.TRANS64.RED.A1T0 RZ, [R0+URZ], RZ ;  /* 0x000000ff00ff09a7 */ /* 0x0003e2000810043f */
[----:B----4-:R-:W-:-:S13]  /*13ad0*/  ISETP.GT.U32.AND P0, PT, R3, 0x1, PT ;  /* 0x000000010300780c */ /* 0x010fda0003f04070 */
[----:B-1----:R-:W-:Y:S05]  /*13ae0*/  @P0 BRA `(.L_x_30) ;  /* 0x0000000000040947 */ /* 0x002fea0003800000 */
[----:B------:R-:W-:Y:S01]  /*13af0*/  BPT.TRAP 0x1 ;  /* 0x000000040000795c */ /* 0x000fe20000300000 */
.L_x_30:
[----:B------:R-:W2:Y:S01]  /*13b00*/  LDL.LU R2, [R1+0xb8] ;  /* 0x0000b80001027983 */ /* 0x000ea20000300800 */
[----:B-----5:R-:W-:Y:S01]  /*13b10*/  R2UR UR5, R6 ;  /* 0x00000000060572ca */ /* 0x020fe200000e0000 */
[----:B------:R-:W-:Y:S01]  /*13b20*/  ULDC UR4, c[0x0][0x284] ;  /* 0x0000a10000047ab9 */ /* 0x000fe20000000800 */
[----:B------:R-:W-:Y:S01]  /*13b30*/  R2UR UR6, R5 ;  /* 0x00000000050672ca */ /* 0x000fe200000e0000 */
[----:B------:R-:W3:Y:S01]  /*13b40*/  LDL.LU R0, [R1+0xbc] ;  /* 0x0000bc0001007983 */ /* 0x000ee20000300800 */
[----:B------:R-:W-:Y:S01]  /*13b50*/  ULDC.64 UR8, c[0x0][0x5d0] ;  /* 0x0001740000087ab9 */ /* 0x000fe20000000a00 */
[----:B------:R-:W1:Y:S02]  /*13b60*/  S2R R3, SR_TID.X ;  /* 0x0000000000037919 */ /* 0x000e640000002100 */
[----:B-1----:R-:W-:Y:S01]  /*13b70*/  SHF.R.U32.HI R19, RZ, 0x7, R3 ;  /* 0x00000007ff137819 */ /* 0x002fe20000011603 */
[C---:B------:R-:W-:Y:S01]  /*13b80*/  IMAD.SHL.U32 R21, R3.reuse, 0x2, RZ ;  /* 0x0000000203157824 */ /* 0x040fe200078e00ff */
[----:B------:R-:W-:-:S02]  /*13b90*/  LOP3.LUT R13, R3, 0x60, RZ, 0xc0, !PT ;  /* 0x00000060030d7812 */ /* 0x000fc400078ec0ff */
[----:B------:R-:W-:Y:S02]  /*13ba0*/  LOP3.LUT R19, R19, 0x1, RZ, 0xc0, !PT ;  /* 0x0000000113137812 */ /* 0x000fe400078ec0ff */
[----:B------:R-:W-:-:S03]  /*13bb0*/  SHF.R.U32.HI R13, RZ, 0x1, R13 ;  /* 0x00000001ff0d7819 */ /* 0x000fc6000001160d */
[----:B------:R-:W-:Y:S01]  /*13bc0*/  IMAD.SHL.U32 R12, R19, 0x40, RZ ;  /* 0x00000040130c7824 */ /* 0x000fe200078e00ff */
[----:B--2---:R-:W-:Y:S02]  /*13bd0*/  R2UR UR7, R2 ;  /* 0x00000000020772ca */ /* 0x004fe400000e0000 */
[----:B------:R-:W1:Y:S01]  /*13be0*/  LDC R2, c[0x0][0x288] ;  /* 0x0000a200ff027b82 */ /* 0x000e620000000800 */
[----:B---3--:R-:W-:Y:S01]  /*13bf0*/  IMAD R20, R0, 0xf0, RZ ;  /* 0x000000f000147824 */ /* 0x008fe200078e02ff */
[----:B------:R-:W-:-:S05]  /*13c00*/  LOP3.LUT R0, R3, 0x3, RZ, 0xc0, !PT ;  /* 0x0000000303007812 */ /* 0x000fca00078ec0ff */
[----:B-1----:R-:W-:Y:S01]  /*13c10*/  IMAD R0, R0, -0x2, R2 ;  /* 0xfffffffe00007824 */ /* 0x002fe200078e0202 */
[C---:B------:R-:W-:Y:S02]  /*13c20*/  ISETP.GE.AND P0, PT, R20.reuse, R2, PT ;  /* 0x000000021400720c */ /* 0x040fe40003f06270 */
[----:B------:R-:W-:Y:S01]  /*13c30*/  SHF.R.U32.HI R2, RZ, 0x2, R3 ;  /* 0x00000002ff027819 */ /* 0x000fe20000011603 */
[----:B------:R-:W-:Y:S01]  /*13c40*/  IMAD.MOV.U32 R3, RZ, RZ, -0x1 ;  /* 0xffffffffff037424 */ /* 0x000fe200078e00ff */
[----:B------:R-:W-:Y:S02]  /*13c50*/  IADD3 R0, -R20, R0, RZ ;  /* 0x0000000014007210 */ /* 0x000fe40007ffe1ff */
[----:B------:R-:W-:Y:S02]  /*13c60*/  LOP3.LUT R2, R2, 0x7, RZ, 0xc0, !PT ;  /* 0x0000000702027812 */ /* 0x000fe400078ec0ff */
[----:B------:R-:W-:Y:S02]  /*13c70*/  LOP3.LUT R20, R20, 0x6, R21, 0xf8, !PT ;  /* 0x0000000614147812 */ /* 0x000fe400078ef815 */
[----:B------:R-:W-:-:S02]  /*13c80*/  LOP3.LUT R12, R12, 0x40, R2, 0xe2, !PT ;  /* 0x000000400c0c7812 */ /* 0x000fc400078ee202 */
[-C--:B------:R-:W-:Y:S02]  /*13c90*/  IADD3 R2, RZ, -R13.reuse, -R2 ;  /* 0x8000000dff027210 */ /* 0x080fe40007ffe802 */
[----:B------:R-:W-:Y:S01]  /*13ca0*/  LOP3.LUT R12, R12, R13, RZ, 0xfc, !PT ;  /* 0x0000000d0c0c7212 */ /* 0x000fe200078efcff */
[----:B------:R-:W-:Y:S01]  /*13cb0*/  IMAD.MOV.U32 R13, RZ, RZ, RZ ;  /* 0x000000ffff0d7224 */ /* 0x000fe200078e00ff */
[----:B------:R-:W-:Y:S01]  /*13cc0*/  SHF.R.S32.HI R21, RZ, 0x1f, R20 ;  /* 0x0000001fff157819 */ /* 0x000fe20000011414 */
[----:B------:R-:W-:Y:S02]  /*13cd0*/  IMAD R19, R19, -0x40, R2 ;  /* 0xffffffc013137824 */ /* 0x000fe400078e0202 */
[C---:B------:R-:W-:Y:S02]  /*13ce0*/  IMAD R2, R23.reuse, 0xc0, RZ ;  /* 0x000000c017027824 */ /* 0x040fe400078e02ff */
[----:B------:R-:W-:Y:S01]  /*13cf0*/  IMAD.WIDE R12, R23, 0xc0, R12 ;  /* 0x000000c0170c7825 */ /* 0x000fe200078e020c */
[----:B------:R-:W-:-:S02]  /*13d00*/  SHF.R.S32.HI R23, RZ, 0x1f, R22 ;  /* 0x0000001fff177819 */ /* 0x000fc40000011416 */
[----:B------:R-:W-:Y:S01]  /*13d10*/  IADD3 R19, -R2, UR4, R19 ;  /* 0x0000000402137c10 */ /* 0x000fe2000fffe113 */
[----:B------:R-:W-:Y:S01]  /*13d20*/  IMAD.WIDE.U32 R4, R22, UR8, R20 ;  /* 0x0000000816047c25 */ /* 0x000fe2000f8e0014 */
[----:B------:R-:W-:Y:S01]  /*13d30*/  ISETP.GE.OR P0, PT, R2, UR4, P0 ;  /* 0x0000000402007c0c */ /* 0x000fe20008706670 */
[----:B------:R-:W-:Y:S02]  /*13d40*/  UIADD3 UR4, UR6, UR5, URZ ;  /* 0x0000000506047290 */ /* 0x000fe4000fffe03f */
[----:B------:R-:W-:Y:S02]  /*13d50*/  IMAD R2, R23, UR8, RZ ;  /* 0x0000000817027c24 */ /* 0x000fe4000f8e02ff */
[----:B------:R-:W-:Y:S02]  /*13d60*/  USHF.R.U32.HI UR5, URZ, 0x1, UR4 ;  /* 0x000000013f057899 */ /* 0x000fe40008011604 */
[----:B------:R-:W-:Y:S01]  /*13d70*/  UISETP.GT.U32.AND UP0, UPT, UR4, 0x1, UPT ;  /* 0x000000010400788c */ /* 0x000fe2000bf04070 */
[----:B------:R-:W-:Y:S01]  /*13d80*/  IMAD R2, R22, UR9, R2 ;  /* 0x0000000916027c24 */ /* 0x000fe2000f8e0202 */
[----:B------:R-:W-:-:S02]  /*13d90*/  ULOP3.LUT UR5, UR5, 0x1, URZ, 0xc0, !UPT ;  /* 0x0000000105057892 */ /* 0x000fc4000f8ec03f */
[----:B------:R-:W-:Y:S02]  /*13da0*/  UISETP.LT.U32.AND UP0, UPT, UR6, 0x2, UP0 ;  /* 0x000000020600788c */ /* 0x000fe40008701070 */
[----:B------:R-:W-:Y:S01]  /*13db0*/  UISETP.NE.U32.AND UP1, UPT, UR5, 0x1, UPT ;  /* 0x000000010500788c */ /* 0x000fe2000bf25070 */
[----:B------:R-:W-:Y:S01]  /*13dc0*/  IADD3 R5, R5, R2, RZ ;  /* 0x0000000205057210 */ /* 0x000fe20007ffe0ff */
[----:B------:R-:W-:Y:S02]  /*13dd0*/  ULOP3.LUT UR4, UR4, 0x1, URZ, 0xc0, !UPT ;  /* 0x0000000104047892 */ /* 0x000fe4000f8ec03f */
[----:B------:R-:W-:Y:S02]  /*13de0*/  UISETP.GT.U32.AND UP1, UPT, UR6, 0x1, !UP1 ;  /* 0x000000010600788c */ /* 0x000fe4000cf24070 */
[----:B------:R-:W-:Y:S02]  /*13df0*/  USEL UR6, URZ, 0x1, !UP0 ;  /* 0x000000013f067887 */ /* 0x000fe4000c000000 */
[----:B------:R-:W-:Y:S01]  /*13e00*/  USEL UR5, URZ, 0x1, !UP1 ;  /* 0x000000013f057887 */ /* 0x000fe2000c800000 */
[----:B------:R-:W-:-:S03]  /*13e10*/  IMAD.U32 R2, RZ, RZ, UR4 ;  /* 0x00000004ff027e24 */ /* 0x000fc6000f8e00ff */
[----:B------:R-:W-:Y:S02]  /*13e20*/  ULOP3.LUT UR7, UR5, UR7, UR6, 0x96, !UPT ;  /* 0x0000000705077292 */ /* 0x000fe4000f8e9606 */
[----:B------:R1:W-:Y:S04]  /*13e30*/  STL [R1+0xb4], R2 ;  /* 0x0000b40201007387 */ /* 0x0003e80000100800 */
[----:B-1----:R-:W-:-:S05]  /*13e40*/  MOV R2, UR7 ;  /* 0x0000000700027c02 */ /* 0x002fca0008000f00 */
[----:B------:R1:W-:Y:S04]  /*13e50*/  STL [R1+0xb8], R2 ;  /* 0x0000b80201007387 */ /* 0x0003e80000100800 */
[----:B------:R1:W-:Y:S01]  /*13e60*/  STL [R1+0xc0], R3 ;  /* 0x0000c00301007387 */ /* 0x0003e20000100800 */
[----:B------:R-:W-:Y:S05]  /*13e70*/  @P0 BRA `(.L_x_32) ;  /* 0x000000d800d40947 */ /* 0x000fea0003800000 */
[----:B-1----:R-:W1:Y:S01]  /*13e80*/  LDC.64 R2, c[0x0][0x5c8] ;  /* 0x00017200ff027b82 */ /* 0x002e620000000a00 */
[----:B------:R-:W-:Y:S01]  /*13e90*/  ULDC.64 UR4, c[0x0][0x5c0] ;  /* 0x0001700000047ab9 */ /* 0x000fe20000000a00 */
[----:B------:R-:W-:Y:S01]  /*13ea0*/  BSSY B0, `(.L_x_32) ;  /* 0x0000db2000007945 */ /* 0x000fe20003800000 */
[-C--:B-1----:R-:W-:Y:S01]  /*13eb0*/  IMAD R6, R13, R2.reuse, RZ ;  /* 0x000000020d067224 */ /* 0x082fe200078e02ff */
[----:B------:R-:W-:Y:S01]  /*13ec0*/  SHF.L.U64.HI R11, R2, 0x3, R3 ;  /* 0x00000003020b7819 */ /* 0x000fe20000010203 */
[----:B------:R-:W-:-:S04]  /*13ed0*/  IMAD.WIDE.U32 R4, R12, R2, R4 ;  /* 0x000000020c047225 */ /* 0x000fc800078e0004 */
[----:B------:R-:W-:Y:S02]  /*13ee0*/  IMAD R6, R12, R3, R6 ;  /* 0x000000030c067224 */ /* 0x000fe400078e0206 */
[----:B------:R-:W-:Y:S02]  /*13ef0*/  IMAD.SHL.U32 R10, R2, 0x8, RZ ;  /* 0x00000008020a7824 */ /* 0x000fe400078e00ff */
[----:B------:R-:W-:Y:S01]  /*13f00*/  IMAD.IADD R5, R5, 0x1, R6 ;  /* 0x0000000105057824 */ /* 0x000fe200078e0206 */
[----:B------:R-:W-:Y:S01]  /*13f10*/  IADD3 R6, P0, R4, UR4, RZ ;  /* 0x0000000404067c10 */ /* 0x000fe2000ff1e0ff */
[----:B------:R-:W-:-:S03]  /*13f20*/  IMAD R4, R3, 0x78, RZ ;  /* 0x0000007803047824 */ /* 0x000fc600078e02ff */
[----:B------:R-:W-:Y:S02]  /*13f30*/  IADD3.X R7, R5, UR5, RZ, P0, !PT ;  /* 0x0000000505077c10 */ /* 0x000fe400087fe4ff */
[----:B------:R-:W-:-:S04]  /*13f40*/  IADD3 R8, P0, R10, R6, RZ ;  /* 0x000000060a087210 */ /* 0x000fc80007f1e0ff */
[----:B------:R-:W-:Y:S02]  /*13f50*/  IADD3.X R9, R11, R7, RZ, P0, !PT ;  /* 0x000000070b097210 */ /* 0x000fe400007fe4ff */
[----:B------:R-:W-:Y:S01]  /*13f60*/  ISETP.NE.AND P0, PT, R18, RZ, PT ;  /* 0x000000ff1200720c */ /* 0x000fe20003f05270 */
[----:B------:R-:W-:-:S04]  /*13f70*/  IMAD.WIDE.U32 R2, R2, 0x78, R8 ;  /* 0x0000007802027825 */ /* 0x000fc800078e0008 */
[----:B------:R-:W-:Y:S01]  /*13f80*/  IMAD.IADD R5, R3, 0x1, R4 ;  /* 0x0000000103057824 */ /* 0x000fe200078e0204 */
[----:B------:R-:W-:Y:S01]  /*13f90*/  IADD3 R10, P1, R10, R2, RZ ;  /* 0x000000020a0a7210 */ /* 0x000fe20007f3e0ff */
[----:B------:R-:W-:-:S03]  /*13fa0*/  IMAD.MOV.U32 R4, RZ, RZ, R2 ;  /* 0x000000ffff047224 */ /* 0x000fc600078e0002 */
[----:B------:R-:W-:-:S03]  /*13fb0*/  IADD3.X R11, R11, R5, RZ, P1, !PT ;  /* 0x000000050b0b7210 */ /* 0x000fc60000ffe4ff */
[----:B------:R-:W-:Y:S06]  /*13fc0*/  @!P0 BRA `(.L_x_33) ;  /* 0x000000a800888947 */ /* 0x000fec0003800000 */
[----:B------:R-:W1:Y:S01]  /*13fd0*/  LDC.64 R14, c[0x0][0x5b0] ;  /* 0x00016c00ff0e7b82 */ /* 0x000e620000000a00 */
[----:B------:R-:W-:Y:S01]  /*13fe0*/  ULDC.64 UR4, c[0x0][0x5b8] ;  /* 0x00016e0000047ab9 */ /* 0x000fe20000000a00 */
[----:B------:R-:W-:Y:S01]  /*13ff0*/  ISETP.GE.AND P3, PT, R19, 0x1, PT ;  /* 0x000000011300780c */ /* 0x000fe20003f66270 */
[----:B------:R-:W-:Y:S01]  /*14000*/  IMAD R23, R23, UR4, RZ ;  /* 0x0000000417177c24 */ /* 0x000fe2000f8e02ff */
[----:B------:R-:W-:Y:S01]  /*14010*/  BSSY B1, `(.L_x_34) ;  /* 0x000000f000017945 */ /* 0x000fe20003800000 */
[----:B------:R-:W-:Y:S01]  /*14020*/  IMAD.WIDE.U32 R228, R22, UR4, R20 ;  /* 0x0000000416e47c25 */ /* 0x000fe2000f8e0014 */
[----:B------:R-:W-:Y:S02]  /*14030*/  ISETP.LT.OR P1, PT, R0, 0x1, !P3 ;  /* 0x000000010000780c */ /* 0x000fe40005f21670 */
[----:B------:R-:W2:Y:S01]  /*14040*/  LDC.64 R224, c[0x0][0x5a8] ;  /* 0x00016a00ffe07b82 */ /* 0x000ea20000000a00 */
[----:B------:R-:W-:Y:S02]  /*14050*/  IMAD R22, R22, UR5, R23 ;  /* 0x0000000516167c24 */ /* 0x000fe4000f8e0217 */
[----:B------:R-:W-:-:S02]  /*14060*/  IMAD.MOV.U32 R226, RZ, RZ, R228 ;  /* 0x000000ffffe27224 */ /* 0x000fc400078e00e4 */
[----:B------:R-:W-:Y:S02]  /*14070*/  IMAD.IADD R227, R229, 0x1, R22 ;  /* 0x00000001e5e37824 */ /* 0x000fe400078e0216 */
[-C--:B-1----:R-:W-:Y:S02]  /*14080*/  IMAD R20, R13, R14.reuse, RZ ;  /* 0x0000000e0d147224 */ /* 0x082fe400078e02ff */
[----:B------:R-:W-:-:S04]  /*14090*/  IMAD.WIDE.U32 R2, R12, R14, R226 ;  /* 0x0000000e0c027225 */ /* 0x000fc800078e00e2 */
[----:B------:R-:W-:Y:S01]  /*140a0*/  IMAD R21, R12, R15, R20 ;  /* 0x0000000f0c157224 */ /* 0x000fe200078e0214 */
[----:B--2---:R-:W-:-:S04]  /*140b0*/  IADD3 R22, P0, R2, R224, RZ ;  /* 0x000000e002167210 */ /* 0x004fc80007f1e0ff */
[----:B------:R-:W-:Y:S01]  /*140c0*/  IADD3.X R23, R225, R3, R21, P0, !PT ;  /* 0x00000003e1177210 */ /* 0x000fe200007fe415 */
[----:B------:R-:W-:Y:S08]  /*140d0*/  @P1 BRA `(.L_x_35) ;  /* 0x0000000000081947 */ /* 0x000ff00003800000 */
[----:B------:R-:W-:Y:S02]  /*140e0*/  ULDC.64 UR4, c[0x0][0x208] ;  /* 0x0000820000047ab9 */ /* 0x000fe40000000a00 */
[----:B------:R1:W5:Y:S03]  /*140f0*/  LDG.E.U8 R16, desc[UR4][R22.64] ;  /* 0x0000000416107981 */ /* 0x000366000c1e1100 */
.L_x_35:
[----:B------:R-:W-:Y:S05]  /*14100*/  BSYNC B1 ;  /* 0x0000000000017941 */ /* 0x000fea0003800000 */
.L_x_34:
[----:B------:R-:W2:Y:S01]  /*14110*/  LDL.LU R3, [R1+0x80] ;  /* 0x0000800001037983 */ /* 0x000ea20000300800 */
[----:B-----5:R-:W-:Y:S01]  /*14120*/  LOP3.LUT R2, R16, 0xffff, RZ, 0xc0, !PT ;  /* 0x0000ffff10027812 */ /* 0x020fe200078ec0ff */
[----:B------:R-:W-:Y:S01]  /*14130*/  ULDC.64 UR4, c[0x0][0x208] ;  /* 0x0000820000047ab9 */ /* 0x000fe20000000a00 */
[----:B------:R-:W-:Y:S01]  /*14140*/  ISETP.LT.OR P0, PT, R0, 0x2, !P3 ;  /* 0x000000020000780c */ /* 0x000fe20005f01670 */
[----:B------:R-:W-:Y:S01]  /*14150*/  BSSY B1, `(.L_x_36) ;  /* 0x000000a000017945 */ /* 0x000fe20003800000 */
[----:B------:R-:W-:-:S05]  /*14160*/  PRMT R2, R2, 0x8880, RZ ;  /* 0x0000888002027816 */ /* 0x000fca00000000ff */
[----:B------:R-:W-:-:S04]  /*14170*/  IMAD R2, R2, R18, RZ ;  /* 0x0000001202027224 */ /* 0x000fc800078e02ff */
[----:B--2---:R-:W-:-:S05]  /*14180*/  @!P1 IMAD R3, R3, R17, R2 ;  /* 0x0000001103039224 */ /* 0x004fca00078e0202 */
[----:B------:R2:W-:Y:S01]  /*14190*/  @!P1 STG.E.U8 desc[UR4][R6.64], R3 ;  /* 0x0000000306009986 */ /* 0x0005e2000c101104 */
[----:B------:R-:W-:Y:S05]  /*141a0*/  @P0 BRA `(.L_x_37) ;  /* 0x0000000000100947 */ /* 0x000fea0003800000 */
[----:B------:R-:W-:Y:S02]  /*141b0*/  ULDC.64 UR4, c[0x0][0x208] ;  /* 0x0000820000047ab9 */ /* 0x000fe40000000a00 */
[----:B------:R-:W3:Y:S02]  /*141c0*/  LDG.E.U8 R16, desc[UR4][R22.64+0x1] ;  /* 0x0000010416107981 */ /* 0x000ee4000c1e1100 */
[----:B---3--:R-:W-:-:S05]  /*141d0*/  PRMT R2, R16, 0x8880, RZ ;  /* 0x0000888010027816 */ /* 0x008fca00000000ff */
[----:B------:R-:W-:-:S07]  /*141e0*/  IMAD R2, R2, R18, RZ ;  /* 0x0000001202027224 */ /* 0x000fce00078e02ff */
.L_x_37:
[----:B------:R-:W-:Y:S05]  /*141f0*/  BSYNC B1 ;  /* 0x0000000000017941 */ /* 0x000fea0003800000 */
.L_x_36:
[----:B--2---:R-:W2:Y:S01]  /*14200*/  LDL.LU R3, [R1+0x84] ;  /* 0x0000840001037983 */ /* 0x004ea20000300800 */
[----:B------:R-:W-:Y:S01]  /*14210*/  ULDC.64 UR4, c[0x0][0x208] ;  /* 0x0000820000047ab9 */ /* 0x000fe20000000a00 */
[----:B------:R-:W-:Y:S01]  /*14220*/  IMAD.SHL.U32 R20, R14, 0x8, RZ ;  /* 0x000000080e147824 */ /* 0x000fe200078e00ff */
[----:B------:R-:W-:Y:S01]  /*14230*/  BSSY B1, `(.L_x_38) ;  /* 0x0000011000017945 */ /* 0x000fe20003800000 */
[----:B--2---:R-:W-:-:S05]  /*14240*/  @!P0 IMAD R3, R3, R17, R2 ;  /* 0x0000001103038224 */ /* 0x004fca00078e0202 */
[----:B------:R2:W-:Y:S01]  /*14250*/  @!P0 STG.E.U8 desc[UR4][R6.64+0x1], R3 ;  /* 0x0000010306008986 */ /* 0x0005e2000c101104 */
[----:B------:R-:W-:-:S04]  /*14260*/  ISETP.GE.AND P0, PT, R19, 0x9, PT ;  /* 0x000000091300780c */ /* 0x000fc80003f06270 */
[----:B------:R-:W-:Y:S02]  /*14270*/  ISETP.LT.OR P4, PT, R0, 0x1, !P0 ;  /* 0x000000010000780c */ /* 0x000fe40004781670 */
[----:B--2---:R-:W-:Y:S02]  /*14280*/  MOV R3, R21 ;  /* 0x0000001500037202 */ /* 0x004fe40000000f00 */
[----:B------:R-:W-:-:S05]  /*14290*/  SHF.L.U64.HI R21, R14, 0x3, R15 ;  /* 0x000000030e157819 */ /* 0x000fca000001020f */
[----:B------:R2:W-:Y:S02]  /*142a0*/  STL.64 [R1+0x80], R20 ;  /* 0x0000801401007387 */ /* 0x0005e40000100a00 */
[----:B--2---:R-:W-:-:S04]  /*142b0*/  IMAD.WIDE.U32 R20, R12, R14, R20 ;  /* 0x0000000e0c147225 */ /* 0x004fc800078e0014 */
[----:B------:R-:W-:Y:S01]  /*142c0*/  IMAD.IADD R3, R3, 0x1, R21 ;  /* 0x0000000103037824 */ /* 0x000fe200078e0215 */
[----:B------:R-:W-:-:S04]  /*142d0*/  IADD3 R20, P1, P2, R228, R224, R20 ;  /* 0x000000e0e4147210 */ /* 0x000fc80007a3e014 */
[----:B------:R-:W-:Y:S01]  /*142e0*/  IADD3.X R21, R227, R225, R3, P1, P2 ;  /* 0x000000e1e3157210 */ /* 0x000fe20000fe4403 */
[----:B------:R-:W-:Y:S08]  /*142f0*/  @P4 BRA `(.L_x_39) ;  /* 0x0000000000104947 */ /* 0x000ff00003800000 */
[----:B------:R-:W-:Y:S02]  /*14300*/  ULDC.64 UR4, c[0x0][0x208] ;  /* 0x0000820000047ab9 */ /* 0x000fe40000000a00 */
[----:B------:R-:W2:Y:S02]  /*14310*/  LDG.E.U8 R16, desc[UR4][R20.64] ;  /* 0x0000000414107981 */ /* 0x000ea4000c1e1100 */
[----:B--2---:R-:W-:-:S05]  /*14320*/  PRMT R2, R16, 0x8880, RZ ;  /* 0x0000888010027816 */ /* 0x004fca00000000ff */
[----:B------:R-:W-:-:S07]  /*14330*/  IMAD R2, R2, R18, RZ ;  /* 0x0000001202027224 */ /* 0x000fce00078e02ff */
.L_x_39:
[----:B------:R-:W-:Y:S05]  /*14340*/  BSYNC B1 ;  /* 0x0000000000017941 */ /* 0x000fea0003800000 */
.L_x_38:
[----:B------:R-:W2:Y:S01]  /*14350*/  LDL.LU R3, [R1+0x88] ;  /* 0x0000880001037983 */ /* 0x000ea20000300800 */
[----:B------:R-:W-:Y:S01]  /*14360*/  ISETP.LT.OR P1, PT, R0, 0x2, !P0 ;  /* 0x000000020000780c */ /* 0x000fe20004721670 */
[----:B------:R-:W-:Y:S01]  /*14370*/  ULDC.64 UR4, c[0x0][0x208] ;  /* 0x0000820000047ab9 */ /* 0x000fe20000000a00 */
[----:B------:R-:W-:Y:S01]  /*14380*/  BSSY B1, `(.L_x_40) ;  /* 0x0000008000017945 */ /* 0x000fe20003800000 */
[----:B--2---:R-:W-:-:S05]  /*14390*/  @!P4 IMAD R3, R3, R17, R2 ;  /* 0x000000110303c224 */ /* 0x004fca00078e0202 */
[----:B------:R2:W-:Y:S05]  /*143a0*/  @!P4 STG.E.U8 desc[UR4][R8.64], R3 ;  /* 0x000000030800c986 */ /* 0x0005ea000c101104 */
[----:B------:R-:W-:Y:S05]  /*143b0*/  @P1 BRA `(.L_x_41) ;  /* 0x0000000000101947 */ /* 0x000fea0003800000 */
[----:B------:R-:W-:Y:S02]  /*143c0*/  ULDC.64 UR4, c[0x0][0x208] ;  /* 0x0000820000047ab9 */ /* 0x000fe40000000a00 */
[----:B------:R-:W3:Y:S02]  /*143d0*/  LDG.E.U8 R16, desc[UR4][R20.64+0x1] ;  /* 0x0000010414107981 */ /* 0x000ee4000c1e1100 */
[----:B---3--:R-:W-:-:S05]  /*143e0*/  PRMT R2, R16, 0x8880, RZ ;  /* 0x0000888010027816 */ /* 0x008fca00000000ff */
[----:B------:R-:W-:-:S07]  /*143f0*/  IMAD R2, R2, R18, RZ ;  /* 0x0000001202027224 */ /* 0x000fce00078e02ff */
.L_x_41:
[----:B------:R-:W-:Y:S05]  /*14400*/  BSYNC B1 ;  /* 0x0000000000017941 */ /* 0x000fea0003800000 */
.L_x_40:
[----:B--2---:R-:W2:Y:S01]  /*14410*/  LDL.LU R3, [R1+0x8c] ;  /* 0x00008c0001037983 */ /* 0x004ea20000300800 */
[----:B------:R-:W-:Y:S01]  /*14420*/  ULDC.64 UR4, c[0x0][0x208] ;  /* 0x0000820000047ab9 */ /* 0x000fe20000000a00 */
[----:B------:R-:W-:Y:S01]  /*14430*/  BSSY B1, `(.L_x_42) ;  /* 0x0000009000017945 */ /* 0x000fe20003800000 */
[----:B--2---:R-:W-:-:S05]  /*14440*/  @!P1 IMAD R3, R3, R17, R2 ;  /* 0x0000001103039224 */ /* 0x004fca00078e0202 */
[----:B------:R2:W-:Y:S01]  /*14450*/  @!P1 STG.E.U8 desc[UR4][R8.64+0x1], R3 ;  /* 0x0000010308009986 */ /* 0x0005e2000c101104 */
[----:B------:R-:W-:-:S13]  /*14460*/  ISETP.LT.OR P1, PT, R0, 0x9, !P3 ;  /* 0x000000090000780c */ /* 0x000fda0005f21670 */
[----:B--2---:R-:W-:Y:S05]  /*14470*/  @P1 BRA `(.L_x_43) ;  /* 0x0000000000101947 */ /* 0x004fea0003800000 */
[----:B------:R-:W-:Y:S02]  /*14480*/  ULDC.64 UR4, c[0x0][0x208] ;  /* 0x0000820000047ab9 */ /* 0x000fe40000000a00 */
[----:B------:R-:W2:Y:S02]  /*14490*/  LDG.E.U8 R16, desc[UR4][R22.64+0x8] ;  /* 0x0000080416107981 */ /* 0x000ea4000c1e1100 */
[----:B--2---:R-:W-:-:S05]  /*144a0*/  PRMT R2, R16, 0x8880, RZ ;  /* 0x0000888010027816 */ /* 0x004fca00000000ff */
[----:B------:R-:W-:-:S07]  /*144b0*/  IMAD R2, R2, R18, RZ ;  /* 0x0000001202027224 */ /* 0x000fce00078e02ff */
.L_x_43:
[----:B------:R-:W-:Y:S05]  /*144c0*/  BSYNC B1 ;  /* 0x0000000000017941 */ /* 0x000fea0003800000 */
.L_x_42:
[----:B------:R-:W2:Y:S04]  /*144d0*/  LDL.LU R3, [R1+0x90] ;  /* 0x0000900001037983 */ /* 0x000ea80000300800 */
[----:B------:R3:W-:Y:S04]  /*144e0*/  STL.64 [R1+0xc8], R4 ;  /* 0x0000c80401007387 */ /* 0x0007e80000100a00 */
[----:B---3--:R-:W3:Y:S01]  /*144f0*/  LDL.LU.64 R4, [R1+0x80] ;  /* 0x0000800001047983 */ /* 0x008ee20000300a00 */
[----:B------:R-:W-:Y:S01]  /*14500*/  ULDC.64 UR4, c[0x0][0x208] ;  /* 0x0000820000047ab9 */ /* 0x000fe20000000a00 */
[----:B--2---:R-:W-:-:S05]  /*14510*/  @!P1 IMAD R3, R3, R17, R2 ;  /* 0x0000001103039224 */ /* 0x004fca00078e0202 */
[----:B------:R2:W-:Y:S02]  /*14520*/  @!P1 STG.E.U8 desc[UR4][R6.64+0x8], R3 ;  /* 0x0000080306009986 */ /* 0x0005e4000c101104 */
[----:B--2---:R-:W-:-:S04]  /*14530*/  IADD3 R3, P1, R12, 0x80, RZ ;  /* 0x000000800c037810 */ /* 0x004fc80007f3e0ff */
[----:B------:R-:W-:-:S05]  /*14540*/  IADD3.X R12, RZ, R13, RZ, P1, !PT ;  /* 0x0000000dff0c7210 */ /* 0x000fca0000ffe4ff */
[-C--:B------:R-:W-:Y:S02]  /*14550*/  IMAD R229, R12, R14.reuse, RZ ;  /* 0x0000000e0ce57224 */ /* 0x080fe400078e02ff */
[----:B---3--:R-:W-:-:S04]  /*14560*/  IMAD.WIDE.U32 R12, R3, R14, R4 ;  /* 0x0000000e030c7225 */ /* 0x008fc800078e0004 */
[----:B------:R-:W-:Y:S01]  /*14570*/  IMAD.WIDE.U32 R4, R3, R14, R226 ;  /* 0x0000000e03047225 */ /* 0x000fe200078e00e2 */
[----:B------:R-:W-:-:S03]  /*14580*/  IADD3 R12, P1, P2, R228, R224, R12 ;  /* 0x000000e0e40c7210 */ /* 0x000fc60007a3e00c */
[----:B------:R-:W-:Y:S01]  /*14590*/  IMAD R3, R3, R15, R229 ;  /* 0x0000000f03037224 */ /* 0x000fe200078e02e5 */
[----:B------:R-:W-:Y:S01]  /*145a0*/  IADD3 R14, P4, R4, R224, RZ ;  /* 0x000000e0040e7210 */ /* 0x000fe20007f9e0ff */
[----:B------:R-:W-:Y:S02]  /*145b0*/  BSSY B1, `(.L_x_44) ;  /* 0x000000c000017945 */ /* 0x000fe40003800000 */
[----:B------:R-:W-:Y:S01]  /*145c0*/  IMAD.IADD R13, R3, 0x1, R13 ;  /* 0x00000001030d7824 */ /* 0x000fe200078e020d */
[----:B------:R-:W-:Y:S02]  /*145d0*/  IADD3.X R15, R225, R5, R3, P4, !PT ;  /* 0x00000005e10f7210 */ /* 0x000fe400027fe403 */
[----:B------:R2:W5:Y:S01]  /*145e0*/  LDL.LU.64 R4, [R1+0xc8] ;  /* 0x0000c80001047983 */ /* 0x0005620000300a00 */
[C---:B------:R-:W-:Y:S02]  /*145f0*/  ISETP.LT.OR P4, PT, R0.reuse, 0xa, !P3 ;  /* 0x0000000a0000780c */ /* 0x040fe40005f81670 */
[----:B------:R-:W-:-:S02]  /*14600*/  ISETP.LT.OR P5, PT, R0, 0x9, !P0 ;  /* 0x000000090000780c */ /* 0x000fc400047a1670 */
[----:B------:R-:W-:-:S09]  /*14610*/  IADD3.X R13, R227, R225, R13, P1, P2 ;  /* 0x000000e1e30d7210 */ /* 0x000fd20000fe440d */
[----:B--2---:R-:W-:Y:S05]  /*14620*/  @P4 BRA `(.L_x_45) ;  /* 0x0000000000104947 */ /* 0x004fea0003800000 */
[----:B------:R-:W-:Y:S02]  /*14630*/  ULDC.64 UR4, c[0x0][0x208] ;  /* 0x0000820000047ab9 */ /* 0x000fe40000000a00 */
[----:B------:R-:W2:Y:S02]  /*14640*/  LDG.E.U8 R16, desc[UR4][R22.64+0x9] ;  /* 0x0000090416107981 */ /* 0x000ea4000c1e1100 */
[----:B--2---:R-:W-:-:S05]  /*14650*/  PRMT R2, R16, 0x8880, RZ ;  /* 0x0000888010027816 */ /* 0x004fca00000000ff */
[----:B------:R-:W-:-:S07]  /*14660*/  IMAD R2, R2, R18, RZ ;  /* 0x0000001202027224 */ /* 0x000fce00078e02ff */
.L_x_45:
[----:B------:R-:W-:Y:S05]  /*14670*/  BSYNC B1 ;  /* 0x0000000000017941 */ /* 0x000fea0003800000 */
.L_x_44:
[----:B------:R-:W2:Y:S01]  /*14680*/  LDL.LU R3, [R1+0x94] ;  /* 0x0000940001037983 */ /* 0x000ea20000300800 */
[----:B------:R-:W-:Y:S01]  /*14690*/  ULDC.64 UR4, c[0x0][0x208] ;  /* 0x0000820000047ab9 */ /* 0x000fe20000000a00 */
[----:B------:R-:W-:Y:S01]  /*146a0*/  BSSY B1, `(.L_x_46) ;  /* 0x0000008000017945 */ /* 0x000fe20003800000 */
[----:B--2---:R-:W-:-:S05]  /*146b0*/  @!P4 IMAD R3, R3, R17, R2 ;  /* 0x000000110303c224 */ /* 0x004fca00078e0202 */
[----:B------:R2:W-:Y:S01]  /*146c0*/  @!P4 STG.E.U8 desc[UR4][R6.64+0x9], R3 ;  /* 0x000009030600c986 */ /* 0x0005e2000c101104 */
[----:B------:R-:W-:Y:S05]  /*146d0*/  @P5 BRA `(.L_x_47) ;  /* 0x0000000000105947 */ /* 0x000fea0003800000 */
[----:B------:R-:W-:Y:S02]  /*146e0*/  ULDC.64 UR4, c[0x0][0x208] ;  /* 0x0000820000047ab9 */ /* 0x000fe40000000a00 */
[----:B------:R-:W3:Y:S02]  /*146f0*/  LDG.E.U8 R16, desc[UR4][R20.64+0x8] ;  /* 0x0000080414107981 */ /* 0x000ee4000c1e1100 */
[----:B---3--:R-:W-:-:S05]  /*14700*/  PRMT R2, R16, 0x8880, RZ ;  /* 0x0000888010027816 */ /* 0x008fca00000000ff */
[----:B------:R-:W-:-:S07]  /*14710*/  IMAD R2, R2, R18, RZ ;  /* 0x0000001202027224 */ /* 0x000fce00078e02ff */
.L_x_47:
[----:B------:R-:W-:Y:S05]  /*14720*/  BSYNC B1 ;  /* 0x0000000000017941 */ /* 0x000fea0003800000 */
.L_x_46:
[----:B--2---:R-:W2:Y:S01]  /*14730*/  LDL.LU R3, [R1+0x98] ;  /* 0x0000980001037983 */ /* 0x004ea20000300800 */
[C---:B------:R-:W-:Y:S01]  /*14740*/  ISETP.LT.OR P2, PT, R0.reuse, 0xa, !P0 ;  /* 0x0000000a0000780c */ /* 0x040fe20004741670 */
[----:B------:R-:W-:Y:S01]  /*14750*/  ULDC.64 UR4, c[0x0][0x208] ;  /* 0x0000820000047ab9 */ /* 0x000fe20000000a00 */
[----:B------:R-:W-:Y:S01]  /*14760*/  ISETP.GE.AND P1, PT, R19, 0x81, PT ;  /* 0x000000811300780c */ /* 0x000fe20003f26270 */
[----:B------:R-:W-:Y:S03]  /*14770*/  BSSY B1, `(.L_x_48) ;  /* 0x0000009000017945 */ /* 0x000fe60003800000 */
[----:B------:R-:W-:Y:S01]  /*14780*/  ISETP.LT.OR P4, PT, R0, 0x1, !P1 ;  /* 0x000000010000780c */ /* 0x000fe20004f81670 */
[----:B--2---:R-:W-:-:S05]  /*14790*/  @!P5 IMAD R3, R3, R17, R2 ;  /* 0x000000110303d224 */ /* 0x004fca00078e0202 */
[----:B------:R2:W-:Y:S01]  /*147a0*/  @!P5 STG.E.U8 desc[UR4][R8.64+0x8], R3 ;  /* 0x000008030800d986 */ /* 0x0005e2000c101104 */
[----:B------:R-:W-:Y:S06]  /*147b0*/  @P2 BRA `(.L_x_49) ;  /* 0x0000000000102947 */ /* 0x000fec0003800000 */
[----:B------:R-:W-:Y:S02]  /*147c0*/  ULDC.64 UR4, c[0x0][0x208] ;  /* 0x0000820000047ab9 */ /* 0x000fe40000000a00 */
[----:B------:R-:W3:Y:S02]  /*147d0*/  LDG.E.U8 R16, desc[UR4][R20.64+0x9] ;  /* 0x0000090414107981 */ /* 0x000ee4000c1e1100 */
[----:B---3--:R-:W-:-:S05]  /*147e0*/  PRMT R2, R16, 0x8880, RZ ;  /* 0x0000888010027816 */ /* 0x008fca00000000ff */
[----:B------:R-:W-:-:S07]  /*147f0*/  IMAD R2, R2, R18, RZ ;  /* 0x0000001202027224 */ /* 0x000fce00078e02ff */
.L_x_49:
[----:B------:R-:W-:Y:S05]  /*14800*/  BSYNC B1 ;  /* 0x0000000000017941 */ /* 0x000fea0003800000 */
.L_x_48:
[----:B--2---:R-:W2:Y:S01]  /*14810*/  LDL.LU R3, [R1+0x9c] ;  /* 0x00009c0001037983 */ /* 0x004ea20000300800 */
        /* <DEDUP_REMOVED lines=9> */
.L_x_51:
[----:B------:R-:W-:Y:S05]  /*148b0*/  BSYNC B1 ;  /* 0x0000000000017941 */ /* 0x000fea0003800000 */
.L_x_50:
[----:B--2---:R-:W2:Y:S01]  /*148c0*/  LDL.LU R3, [R1+0x60] ;  /* 0x0000600001037983 */ /* 0x004ea20000300800 */
[----:B------:R-:W-:Y:S01]  /*148d0*/  ULDC.64 UR4, c[0x0][0x208] ;  /* 0x0000820000047ab9 */ /* 0x000fe20000000a00 */
[----:B------:R-:W-:Y:S01]  /*148e0*/  ISETP.GE.AND P2, PT, R19, 0x89, PT ;  /* 0x000000891300780c */ /* 0x000fe20003f46270 */
[----:B------:R-:W-:Y:S03]  /*148f0*/  BSSY B1, `(.L_x_52) ;  /* 0x000000a000017945 */ /* 0x000fe60003800000 */
[----:B------:R-:W-:Y:S01]  /*14900*/  ISETP.LT.OR P5, PT, R0, 0x1, !P2 ;  /* 0x000000010000780c */ /* 0x000fe200057a1670 */
[----:B--2---:R-:W-:-:S05]  /*14910*/  @!P4 IMAD R3, R3, R17, R2 ;  /* 0x000000110303c224 */ /* 0x004fca00078e0202 */
[----:B-----5:R2:W-:Y:S01]  /*14920*/  @!P4 STG.E.U8 desc[UR4][R4.64], R3 ;  /* 0x000000030400c986 */ /* 0x0205e2000c101104 */
[----:B------:R-:W-:-:S13]  /*14930*/  ISETP.LT.OR P4, PT, R0, 0x2, !P1 ;  /* 0x000000020000780c */ /* 0x000fda0004f81670 */
[----:B--2---:R-:W-:Y:S05]  /*14940*/  @P4 BRA `(.L_x_53) ;  /* 0x0000000000104947 */ /* 0x004fea0003800000 */
[----:B------:R-:W-:Y:S02]  /*14950*/  ULDC.64 UR4, c[0x0][0x208] ;  /* 0x0000820000047ab9 */ /* 0x000fe40000000a00 */
[----:B------:R-:W2:Y:S02]  /*14960*/  LDG.E.U8 R16, desc[UR4][R14.64+0x1] ;  /* 0x000001040e107981 */ /* 0x000ea4000c1e1100 */
[----:B--2---:R-:W-:-:S05]  /*14970*/  PRMT R2, R16, 0x8880, RZ ;  /* 0x0000888010027816 */ /* 0x004fca00000000ff */
[----:B------:R-:W-:-:S07]  /*14980*/  IMAD R2, R2, R18, RZ ;  /* 0x0000001202027224 */ /* 0x000fce00078e02ff */
.L_x_53:
[----:B------:R-:W-:Y:S05]  /*14990*/  BSYNC B1 ;  /* 0x0000000000017941 */ /* 0x000fea0003800000 */
.L_x_52:
        /* <DEDUP_REMOVED lines=10> */
.L_x_55:
[----:B------:R-:W-:Y:S05]  /*14a40*/  BSYNC B1 ;  /* 0x0000000000017941 */ /* 0x000fea0003800000 */
.L_x_54:
[----:B--2---:R-:W2:Y:S01]  /*14a50*/  LDL.LU R3, [R1+0x68] ;  /* 0x0000680001037983 */ /* 0x004ea20000300800 */
[----:B------:R-:W-:Y:S01]  /*14a60*/  ISETP.LT.OR P4, PT, R0, 0x2, !P2 ;  /* 0x000000020000780c */ /* 0x000fe20005781670 */
[----:B------:R-:W-:Y:S01]  /*14a70*/  ULDC.64 UR4, c[0x0][0x208] ;  /* 0x0000820000047ab9 */ /* 0x000fe20000000a00 */
[----:B------:R-:W-:Y:S01]  /*14a80*/  BSSY B1, `(.L_x_56) ;  /* 0x0000009000017945 */ /* 0x000fe20003800000 */
[----:B--2---:R-:W-:-:S05]  /*14a90*/  @!P5 IMAD R3, R3, R17, R2 ;  /* 0x000000110303d224 */ /* 0x004fca00078e0202 */
[----:B------:R2:W-:Y:S01]  /*14aa0*/  @!P5 STG.E.U8 desc[UR4][R10.64], R3 ;  /* 0x000000030a00d986 */ /* 0x0005e2000c101104 */
[----:B------:R-:W-:-:S04]  /*14ab0*/  ISETP.LT.OR P5, PT, R0, 0x9, !P1 ;  /* 0x000000090000780c */ /* 0x000fc80004fa1670 */
[----:B------:R-:W-:Y:S09]  /*14ac0*/  @P4 BRA `(.L_x_57) ;  /* 0x0000000000104947 */ /* 0x000ff20003800000 */
[----:B------:R-:W-:Y:S02]  /*14ad0*/  ULDC.64 UR4, c[0x0][0x208] ;  /* 0x0000820000047ab9 */ /* 0x000fe40000000a00 */
[----:B------:R-:W3:Y:S02]  /*14ae0*/  LDG.E.U8 R16, desc[UR4][R12.64+0x1] ;  /* 0x000001040c107981 */ /* 0x000ee4000c1e1100 */
[----:B---3--:R-:W-:-:S05]  /*14af0*/  PRMT R2, R16, 0x8880, RZ ;  /* 0x0000888010027816 */ /* 0x008fca00000000ff */
[----:B------:R-:W-:-:S07]  /*14b00*/  IMAD R2, R2, R18, RZ ;  /* 0x0000001202027224 */ /* 0x000fce00078e02ff */
.L_x_57:
[----:B------:R-:W-:Y:S05]  /*14b10*/  BSYNC B1 ;  /* 0x0000000000017941 */ /* 0x000fea0003800000 */
.L_x_56:
        /* <DEDUP_REMOVED lines=10> */
.L_x_59:
[----:B------:R-:W-:Y:S05]  /*14bc0*/  BSYNC B1 ;  /* 0x0000000000017941 */ /* 0x000fea0003800000 */
.L_x_58:
        /* <DEDUP_REMOVED lines=12> */
.L_x_61:
[----:B------:R-:W-:Y:S05]  /*14c90*/  BSYNC B1 ;  /* 0x0000000000017941 */ /* 0x000fea0003800000 */
.L_x_60:
        /* <DEDUP_REMOVED lines=10> */
.L_x_63:
[----:B------:R-:W-:Y:S05]  /*14d40*/  BSYNC B1 ;  /* 0x0000000000017941 */ /* 0x000fea0003800000 */
.L_x_62:
        /* <DEDUP_REMOVED lines=12> */
.L_x_65:
[----:B------:R-:W-:Y:S05]  /*14e10*/  BSYNC B1 ;  /* 0x0000000000017941 */ /* 0x000fea0003800000 */
.L_x_64:
        /* <DEDUP_REMOVED lines=10> */
.L_x_67:
[----:B------:R-:W-:Y:S05]  /*14ec0*/  BSYNC B1 ;  /* 0x0000000000017941 */ /* 0x000fea0003800000 */
.L_x_66:
        /* <DEDUP_REMOVED lines=12> */
.L_x_69:
[----:B------:R-:W-:Y:S05]  /*14f90*/  BSYNC B1 ;  /* 0x0000000000017941 */ /* 0x000fea0003800000 */
.L_x_68:
        /* <DEDUP_REMOVED lines=10> */
.L_x_71:
[----:B------:R-:W-:Y:S05]  /*15040*/  BSYNC B1 ;  /* 0x0000000000017941 */ /* 0x000fea0003800000 */
.L_x_70:
        /* <DEDUP_REMOVED lines=12> */
.L_x_73:
[----:B------:R-:W-:Y:S05]  /*15110*/  BSYNC B1 ;  /* 0x0000000000017941 */ /* 0x000fea0003800000 */
.L_x_72:
        /* <DEDUP_REMOVED lines=10> */
.L_x_75:
[----:B------:R-:W-:Y:S05]  /*151c0*/  BSYNC B1 ;  /* 0x0000000000017941 */ /* 0x000fea0003800000 */
.L_x_74:
        /* <DEDUP_REMOVED lines=12> */
.L_x_77:
[----:B------:R-:W-:Y:S05]  /*15290*/  BSYNC B1 ;  /* 0x0000000000017941 */ /* 0x000fea0003800000 */
.L_x_76:
        /* <DEDUP_REMOVED lines=10> */
.L_x_79:
[----:B------:R-:W-:Y:S05]  /*15340*/  BSYNC B1 ;  /* 0x0000000000017941 */ /* 0x000fea0003800000 */
.L_x_78:
        /* <DEDUP_REMOVED lines=12> */
.L_x_81:
[----:B------:R-:W-:Y:S05]  /*15410*/  BSYNC B1 ;  /* 0x0000000000017941 */ /* 0x000fea0003800000 */
.L_x_80:
        /* <DEDUP_REMOVED lines=10> */
.L_x_83:
[----:B------:R-:W-:Y:S05]  /*154c0*/  BSYNC B1 ;  /* 0x0000000000017941 */ /* 0x000fea0003800000 */
.L_x_82:
        /* <DEDUP_REMOVED lines=12> */
.L_x_85:
[----:B------:R-:W-:Y:S05]  /*15590*/  BSYNC B1 ;  /* 0x0000000000017941 */ /* 0x000fea0003800000 */
.L_x_84:
        /* <DEDUP_REMOVED lines=10> */
.L_x_87:
[----:B------:R-:W-:Y:S05]  /*15640*/  BSYNC B1 ;  /* 0x0000000000017941 */ /* 0x000fea0003800000 */
.L_x_86:
        /* <DEDUP_REMOVED lines=12> */
.L_x_89:
[----:B------:R-:W-:Y:S05]  /*15710*/  BSYNC B1 ;  /* 0x0000000000017941 */ /* 0x000fea0003800000 */
.L_x_88:
        /* <DEDUP_REMOVED lines=10> */
.L_x_91:
[----:B------:R-:W-:Y:S05]  /*157c0*/  BSYNC B1 ;  /* 0x0000000000017941 */ /* 0x000fea0003800000 */
.L_x_90:
        /* <DEDUP_REMOVED lines=12> */
.L_x_93:
[----:B------:R-:W-:Y:S05]  /*15890*/  BSYNC B1 ;  /* 0x0000000000017941 */ /* 0x000fea0003800000 */
.L_x_92:
        /* <DEDUP_REMOVED lines=10> */
.L_x_95:
[----:B------:R-:W-:Y:S05]  /*15940*/  BSYNC B1 ;  /* 0x0000000000017941 */ /* 0x000fea0003800000 */
.L_x_94:
        /* <DEDUP_REMOVED lines=12> */
.L_x_97:
[----:B------:R-:W-:Y:S05]  /*15a10*/  BSYNC B1 ;  /* 0x0000000000017941 */ /* 0x000fea0003800000 */
.L_x_96:
        /* <DEDUP_REMOVED lines=10> */
.L_x_99:
[----:B------:R-:W-:Y:S05]  /*15ac0*/  BSYNC B1 ;  /* 0x0000000000017941 */ /* 0x000fea0003800000 */
.L_x_98:
[----:B--2---:R-:W2:Y:S01]  /*15ad0*/  LDL.LU R3, [R1] ;  /* 0x0000000001037983 */ /* 0x004ea20000300800 */
        /* <DEDUP_REMOVED lines=11> */
.L_x_101:
[----:B------:R-:W-:Y:S05]  /*15b90*/  BSYNC B1 ;  /* 0x0000000000017941 */ /* 0x000fea0003800000 */
.L_x_100:
        /* <DEDUP_REMOVED lines=10> */
.L_x_103:
[----:B------:R-:W-:Y:S05]  /*15c40*/  BSYNC B1 ;  /* 0x0000000000017941 */ /* 0x000fea0003800000 */
.L_x_102:
        /* <DEDUP_REMOVED lines=12> */
.L_x_105:
[----:B------:R-:W-:Y:S05]  /*15d10*/  BSYNC B1 ;  /* 0x0000000000017941 */ /* 0x000fea0003800000 */
.L_x_104:
        /* <DEDUP_REMOVED lines=10> */
.L_x_107:
[----:B------:R-:W-:Y:S05]  /*15dc0*/  BSYNC B1 ;  /* 0x0000000000017941 */ /* 0x000fea0003800000 */
.L_x_106:
        /* <DEDUP_REMOVED lines=12> */
.L_x_109:
[----:B------:R-:W-:Y:S05]  /*15e90*/  BSYNC B1 ;  /* 0x0000000000017941 */ /* 0x000fea0003800000 */
.L_x_108:
        /* <DEDUP_REMOVED lines=10> */
.L_x_111:
[----:B------:R-:W-:Y:S05]  /*15f40*/  BSYNC B1 ;  /* 0x0000000000017941 */ /* 0x000fea0003800000 */
.L_x_110:
        /* <DEDUP_REMOVED lines=12> */
.L_x_113:
[----:B------:R-:W-:Y:S05]  /*16010*/  BSYNC B1 ;  /* 0x0000000000017941 */ /* 0x000fea0003800000 */
.L_x_112:
        /* <DEDUP_REMOVED lines=10> */
.L_x_115:
[----:B------:R-:W-:Y:S05]  /*160c0*/  BSYNC B1 ;  /* 0x0000000000017941 */ /* 0x000fea0003800000 */
.L_x_114:
[----:B------:R-:W-:Y:S01]  /*160d0*/  ISETP.LT.OR P4, PT, R0, 0x22, !P1 ;  /* 0x000000220000780c */ /* 0x000fe20004f81670 */
[----:B------:R-:W-:Y:S01]  /*160e0*/  @!P5 IMAD R216, R216, R17, R2 ;  /* 0x00000011d8d8d224 */ /* 0x000fe200078e0202 */
[----:B------:R-:W-:Y:S01]  /*160f0*/  ULDC.64 UR4, c[0x0][0x208] ;  /* 0x0000820000047ab9 */ /* 0x000fe20000000a00 */
[----:B------:R-:W-:Y:S03]  /*16100*/  BSSY B1, `(.L_x_116) ;  /* 0x0000008000017945 */ /* 0x000fe60003800000 */
[----:B------:R3:W-:Y:S01]  /*16110*/  @!P5 STG.E.U8 desc[UR4][R4.64+0x20], R216 ;  /* 0x000020d80400d986 */ /* 0x0007e2000c101104 */
[----:B------:R-:W-:-:S06]  /*16120*/  ISETP.LT.OR P5, PT, R0, 0x21, !P2 ;  /* 0x000000210000780c */ /* 0x000fcc00057a1670 */
[----:B------:R-:W-:Y:S07]  /*16130*/  @P4 BRA `(.L_x_117) ;  /* 0x0000000000104947 */ /* 0x000fee0003800000 */
[----:B------:R-:W-:Y:S02]  /*16140*/  ULDC.64 UR4, c[0x0][0x208] ;  /* 0x0000820000047ab9 */ /* 0x000fe40000000a00 */
[----:B------:R-:W4:Y:S02]  /*16150*/  LDG.E.U8 R16, desc[UR4][R14.64+0x21] ;  /* 0x000021040e107981 */ /* 0x000f24000c1e1100 */
[----:B----4-:R-:W-:-:S05]  /*16160*/  PRMT R2, R16, 0x8880, RZ ;  /* 0x0000888010027816 */ /* 0x010fca00000000ff */
[----:B------:R-:W-:-:S07]  /*16170*/  IMAD R2, R2, R18, RZ ;  /* 0x0000001202027224 */ /* 0x000fce00078e02ff */
.L_x_117:
[----:B------:R-:W-:Y:S05]  /*16180*/  BSYNC B1 ;  /* 0x0000000000017941 */ /* 0x000fea0003800000 */
.L_x_116:
[----:B------:R-:W-:Y:S01]  /*16190*/  @!P4 IMAD R217, R217, R17, R2 ;  /* 0x00000011d9d9c224 */ /* 0x000fe200078e0202 */
[----:B------:R-:W-:Y:S01]  /*161a0*/  ULDC.64 UR4, c[0x0][0x208] ;  /* 0x0000820000047ab9 */ /* 0x000fe20000000a00 */
[----:B------:R-:W-:Y:S03]  /*161b0*/  BSSY B1, `(.L_x_118) ;  /* 0x0000007000017945 */ /* 0x000fe60003800000 */
[----:B------:R4:W-:Y:S01]  /*161c0*/  @!P4 STG.E.U8 desc[UR4][R4.64+0x21], R217 ;  /* 0x000021d90400c986 */ /* 0x0009e2000c101104 */
[----:B------:R-:W-:Y:S05]  /*161d0*/  @P5 BRA `(.L_x_119) ;  /* 0x0000000000105947 */ /* 0x000fea0003800000 */
[----:B------:R-:W-:Y:S02]  /*161e0*/  ULDC.64 UR4, c[0x0][0x208] ;  /* 0x0000820000047ab9 */ /* 0x000fe40000000a00 */
[----:B------:R-:W5:Y:S02]  /*161f0*/  LDG.E.U8 R16, desc[UR4][R12.64+0x20] ;  /* 0x000020040c107981 */ /* 0x000f64000c1e1100 */
[----:B-----5:R-:W-:-:S05]  /*16200*/  PRMT R2, R16, 0x8880, RZ ;  /* 0x0000888010027816 */ /* 0x020fca00000000ff */
[----:B------:R-:W-:-:S07]  /*16210*/  IMAD R2, R2, R18, RZ ;  /* 0x0000001202027224 */ /* 0x000fce00078e02ff */
.L_x_119:
[----:B------:R-:W-:Y:S05]  /*16220*/  BSYNC B1 ;  /* 0x0000000000017941 */ /* 0x000fea0003800000 */
.L_x_118:
        /* <DEDUP_REMOVED lines=8> */
[----:B------:R-:W2:Y:S02]  /*162b0*/  LDG.E.U8 R16, desc[UR4][R12.64+0x21] ;  /* 0x000021040c107981 */ /* 0x000ea4000c1e1100 */
[----:B--2---:R-:W-:-:S05]  /*162c0*/  PRMT R3, R16, 0x8880, RZ ;  /* 0x0000888010037816 */ /* 0x004fca00000000ff */
[----:B------:R-:W-:-:S07]  /*162d0*/  IMAD R2, R3, R18, RZ ;  /* 0x0000001203027224 */ /* 0x000fce00078e02ff */
.L_x_121:
[----:B------:R-:W-:Y:S05]  /*162e0*/  BSYNC B1 ;  /* 0x0000000000017941 */ /* 0x000fea0003800000 */
.L_x_120:
[----:B------:R-:W-:Y:S01]  /*162f0*/  @!P4 IMAD R219, R219, R17, R2 ;  /* 0x00000011dbdbc224 */ /* 0x000fe200078e0202 */
[----:B------:R-:W-:Y:S01]  /*16300*/  ULDC.64 UR4, c[0x0][0x208] ;  /* 0x0000820000047ab9 */ /* 0x000fe20000000a00 */
[----:B------:R-:W-:Y:S03]  /*16310*/  BSSY B1, `(.L_x_122) ;  /* 0x0000007000017945 */ /* 0x000fe60003800000 */
[----:B------:R0:W-:Y:S01]  /*16320*/  @!P4 STG.E.U8 desc[UR4][R10.64+0x21], R219 ;  /* 0x000021db0a00c986 */ /* 0x0001e2000c101104 */
[----:B------:R-:W-:Y:S05]  /*16330*/  @P5 BRA `(.L_x_123) ;  /* 0x0000000000105947 */ /* 0x000fea0003800000 */
[----:B------:R-:W-:Y:S02]  /*16340*/  ULDC.64 UR4, c[0x0][0x208] ;  /* 0x0000820000047ab9 */ /* 0x000fe40000000a00 */
[----:B------:R-:W2:Y:S02]  /*16350*/  LDG.E.U8 R16, desc[UR4][R14.64+0x28] ;  /* 0x000028040e107981 */ /* 0x000ea4000c1e1100 */
[----:B--2---:R-:W-:-:S05]  /*16360*/  PRMT R3, R16, 0x8880, RZ ;  /* 0x0000888010037816 */ /* 0x004fca00000000ff */
[----:B------:R-:W-:-:S07]  /*16370*/  IMAD R2, R3, R18, RZ ;  /* 0x0000001203027224 */ /* 0x000fce00078e02ff */
.L_x_123:
[----:B------:R-:W-:Y:S05]  /*16380*/  BSYNC B1 ;  /* 0x0000000000017941 */ /* 0x000fea0003800000 */
.L_x_122:
[----:B------:R-:W-:Y:S01]  /*16390*/  ISETP.LT.OR P4, PT, R0, 0x2a, !P1 ;  /* 0x0000002a0000780c */ /* 0x000fe20004f81670 */
[----:B--2---:R-:W-:Y:S01]  /*163a0*/  @!P5 IMAD R3, R220, R17, R2 ;  /* 0x00000011dc03d224 */ /* 0x004fe200078e0202 */
        /* <DEDUP_REMOVED lines=9> */
.L_x_125:
[----:B------:R-:W-:Y:S05]  /*16440*/  BSYNC B1 ;  /* 0x0000000000017941 */ /* 0x000fea0003800000 */
.L_x_124:
        /* <DEDUP_REMOVED lines=9> */
.L_x_127:
[----:B------:R-:W-:Y:S05]  /*164e0*/  BSYNC B1 ;  /* 0x0000000000017941 */ /* 0x000fea0003800000 */
.L_x_126:
        /* <DEDUP_REMOVED lines=11> */
.L_x_129:
[----:B------:R-:W-:Y:S05]  /*165a0*/  BSYNC B1 ;  /* 0x0000000000017941 */ /* 0x000fea0003800000 */
.L_x_128:
        /* <DEDUP_REMOVED lines=9> */
.L_x_131:
[----:B------:R-:W-:Y:S05]  /*16640*/  BSYNC B1 ;  /* 0x0000000000017941 */ /* 0x000fea0003800000 */
.L_x_130:
        /* <DEDUP_REMOVED lines=11> */
.L_x_133:
[----:B------:R-:W-:Y:S05]  /*16700*/  BSYNC B1 ;  /* 0x0000000000017941 */ /* 0x000fea0003800000 */
.L_x_132:
        /* <DEDUP_REMOVED lines=9> */
.L_x_135:
[----:B------:R-:W-:Y:S05]  /*167a0*/  BSYNC B1 ;  /* 0x0000000000017941 */ /* 0x000fea0003800000 */
.L_x_134:
        /* <DEDUP_REMOVED lines=11> */
.L_x_137:
[----:B------:R-:W-:Y:S05]  /*16860*/  BSYNC B1 ;  /* 0x0000000000017941 */ /* 0x000fea0003800000 */
.L_x_136:
        /* <DEDUP_REMOVED lines=9> */
.L_x_139:
[----:B------:R-:W-:Y:S05]  /*16900*/  BSYNC B1 ;  /* 0x0000000000017941 */ /* 0x000fea0003800000 */
.L_x_138:
        /* <DEDUP_REMOVED lines=11> */
.L_x_141:
[----:B------:R-:W-:Y:S05]  /*169c0*/  BSYNC B1 ;  /* 0x0000000000017941 */ /* 0x000fea0003800000 */
.L_x_140:
        /* <DEDUP_REMOVED lines=9> */
.L_x_143:
[----:B------:R-:W-:Y:S05]  /*16a60*/  BSYNC B1 ;  /* 0x0000000000017941 */ /* 0x000fea0003800000 */
.L_x_142:
        /* <DEDUP_REMOVED lines=11> */
.L_x_145:
[----:B------:R-:W-:Y:S05]  /*16b20*/  BSYNC B1 ;  /* 0x0000000000017941 */ /* 0x000fea0003800000 */
.L_x_144:
        /* <DEDUP_REMOVED lines=9> */
.L_x_147:
[----:B------:R-:W-:Y:S05]  /*16bc0*/  BSYNC B1 ;  /* 0x0000000000017941 */ /* 0x000fea0003800000 */
.L_x_146:
        /* <DEDUP_REMOVED lines=11> */
.L_x_149:
[----:B------:R-:W-:Y:S05]  /*16c80*/  BSYNC B1 ;  /* 0x0000000000017941 */ /* 0x000fea0003800000 */
.L_x_148:
        /* <DEDUP_REMOVED lines=9> */
.L_x_151:
[----:B------:R-:W-:Y:S05]  /*16d20*/  BSYNC B1 ;  /* 0x0000000000017941 */ /* 0x000fea0003800000 */
.L_x_150:
        /* <DEDUP_REMOVED lines=11> */
.L_x_153:
[----:B------:R-:W-:Y:S05]  /*16de0*/  BSYNC B1 ;  /* 0x0000000000017941 */ /* 0x000fea0003800000 */
.L_x_152:
        /* <DEDUP_REMOVED lines=9> */
.L_x_155:
[----:B------:R-:W-:Y:S05]  /*16e80*/  BSYNC B1 ;  /* 0x0000000000017941 */ /* 0x000fea0003800000 */
.L_x_154:
        /* <DEDUP_REMOVED lines=11> */
.L_x_157:
[----:B------:R-:W-:Y:S05]  /*16f40*/  BSYNC B1 ;  /* 0x0000000000017941 */ /* 0x000fea0003800000 */
.L_x_156:
        /* <DEDUP_REMOVED lines=9> */
.L_x_159:
[----:B------:R-:W-:Y:S05]  /*16fe0*/  BSYNC B1 ;  /* 0x0000000000017941 */ /* 0x000fea0003800000 */
.L_x_158:
        /* <DEDUP_REMOVED lines=11> */
.L_x_161:
[----:B------:R-:W-:Y:S05]  /*170a0*/  BSYNC B1 ;  /* 0x0000000000017941 */ /* 0x000fea0003800000 */
.L_x_160:
        /* <DEDUP_REMOVED lines=9> */
.L_x_163:
[----:B------:R-:W-:Y:S05]  /*17140*/  BSYNC B1 ;  /* 0x0000000000017941 */ /* 0x000fea0003800000 */
.L_x_162:
        /* <DEDUP_REMOVED lines=11> */
.L_x_165:
[----:B------:R-:W-:Y:S05]  /*17200*/  BSYNC B1 ;  /* 0x0000000000017941 */ /* 0x000fea0003800000 */
.L_x_164:
        /* <DEDUP_REMOVED lines=9> */
.L_x_167:
[----:B------:R-:W-:Y:S05]  /*172a0*/  BSYNC B1 ;  /* 0x0000000000017941 */ /* 0x000fea0003800000 */
.L_x_166:
        /* <DEDUP_REMOVED lines=11> */
.L_x_169:
[----:B------:R-:W-:Y:S05]  /*17360*/  BSYNC B1 ;  /* 0x0000000000017941 */ /* 0x000fea0003800000 */
.L_x_168:
        /* <DEDUP_REMOVED lines=9> */
.L_x_171:
[----:B------:R-:W-:Y:S05]  /*17400*/  BSYNC B1 ;  /* 0x0000000000017941 */ /* 0x000fea0003800000 */
.L_x_170:
        /* <DEDUP_REMOVED lines=11> */
.L_x_173:
[----:B------:R-:W-:Y:S05]  /*174c0*/  BSYNC B1 ;  /* 0x0000000000017941 */ /* 0x000fea0003800000 */
.L_x_172:
        /* <DEDUP_REMOVED lines=9> */
.L_x_175:
[----:B------:R-:W-:Y:S05]  /*17560*/  BSYNC B1 ;  /* 0x0000000000017941 */ /* 0x000fea0003800000 */
.L_x_174:
        /* <DEDUP_REMOVED lines=11> */
.L_x_177:
[----:B------:R-:W-:Y:S05]  /*17620*/  BSYNC B1 ;  /* 0x0000000000017941 */ /* 0x000fea0003800000 */
.L_x_176:
        /* <DEDUP_REMOVED lines=9> */
.L_x_179:
[----:B------:R-:W-:Y:S05]  /*176c0*/  BSYNC B1 ;  /* 0x0000000000017941 */ /* 0x000fea0003800000 */
.L_x_178:
        /* <DEDUP_REMOVED lines=11> */
.L_x_181:
[----:B------:R-:W-:Y:S05]  /*17780*/  BSYNC B1 ;  /* 0x0000000000017941 */ /* 0x000fea0003800000 */
.L_x_180:
        /* <DEDUP_REMOVED lines=9> */
.L_x_183:
[----:B------:R-:W-:Y:S05]  /*17820*/  BSYNC B1 ;  /* 0x0000000000017941 */ /* 0x000fea0003800000 */
.L_x_182:
        /* <DEDUP_REMOVED lines=11> */
.L_x_185:
[----:B------:R-:W-:Y:S05]  /*178e0*/  BSYNC B1 ;  /* 0x0000000000017941 */ /* 0x000fea0003800000 */
.L_x_184:
        /* <DEDUP_REMOVED lines=9> */
.L_x_187:
[----:B------:R-:W-:Y:S05]  /*17980*/  BSYNC B1 ;  /* 0x0000000000017941 */ /* 0x000fea0003800000 */
.L_x_186:
        /* <DEDUP_REMOVED lines=11> */
.L_x_189:
[----:B------:R-:W-:Y:S05]  /*17a40*/  BSYNC B1 ;  /* 0x0000000000017941 */ /* 0x000fea0003800000 */
.L_x_188:
        /* <DEDUP_REMOVED lines=9> */
.L_x_191:
[----:B------:R-:W-:Y:S05]  /*17ae0*/  BSYNC B1 ;  /* 0x0000000000017941 */ /* 0x000fea0003800000 */
.L_x_190:
        /* <DEDUP_REMOVED lines=11> */
.L_x_193:
[----:B------:R-:W-:Y:S05]  /*17ba0*/  BSYNC B1 ;  /* 0x0000000000017941 */ /* 0x000fea0003800000 */
.L_x_192:
        /* <DEDUP_REMOVED lines=9> */
.L_x_195:
[----:B------:R-:W-:Y:S05]  /*17c40*/  BSYNC B1 ;  /* 0x0000000000017941 */ /* 0x000fea0003800000 */
.L_x_194:
        /* <DEDUP_REMOVED lines=11> */
.L_x_197:
[----:B------:R-:W-:Y:S05]  /*17d00*/  BSYNC B1 ;  /* 0x0000000000017941 */ /* 0x000fea0003800000 */
.L_x_196:
        /* <DEDUP_REMOVED lines=9> */
.L_x_199:
[----:B------:R-:W-:Y:S05]  /*17da0*/  BSYNC B1 ;  /* 0x0000000000017941 */ /* 0x000fea0003800000 */
.L_x_198:
        /* <DEDUP_REMOVED lines=11> */
.L_x_201:
[----:B------:R-:W-:Y:S05]  /*17e60*/  BSYNC B1 ;  /* 0x0000000000017941 */ /* 0x000fea0003800000 */
.L_x_200:
        /* <DEDUP_REMOVED lines=9> */
.L_x_203:
[----:B------:R-:W-:Y:S05]  /*17f00*/  BSYNC B1 ;  /* 0x0000000000017941 */ /* 0x000fea0003800000 */
.L_x_202:
        /* <DEDUP_REMOVED lines=11> */
.L_x_205:
[----:B------:R-:W-:Y:S05]  /*17fc0*/  BSYNC B1 ;  /* 0x0000000000017941 */ /* 0x000fea0003800000 */
.L_x_204:
        /* <DEDUP_REMOVED lines=9> */
.L_x_207:
[----:B------:R-:W-:Y:S05]  /*18060*/  BSYNC B1 ;  /* 0x0000000000017941 */ /* 0x000fea0003800000 */
.L_x_206:
        /* <DEDUP_REMOVED lines=11> */
.L_x_209:
[----:B------:R-:W-:Y:S05]  /*18120*/  BSYNC B1 ;  /* 0x0000000000017941 */ /* 0x000fea0003800000 */
.L_x_208:
        /* <DEDUP_REMOVED lines=9> */
.L_x_211:
[----:B------:R-:W-:Y:S05]  /*181c0*/  BSYNC B1 ;  /* 0x0000000000017941 */ /* 0x000fea0003800000 */
.L_x_210:
        /* <DEDUP_REMOVED lines=11> */
.L_x_213:
[----:B------:R-:W-:Y:S05]  /*18280*/  BSYNC B1 ;  /* 0x0000000000017941 */ /* 0x000fea0003800000 */
.L_x_212:
        /* <DEDUP_REMOVED lines=9> */
.L_x_215:
[----:B------:R-:W-:Y:S05]  /*18320*/  BSYNC B1 ;  /* 0x0000000000017941 */ /* 0x000fea0003800000 */
.L_x_214:
        /* <DEDUP_REMOVED lines=11> */
.L_x_217:
[----:B------:R-:W-:Y:S05]  /*183e0*/  BSYNC B1 ;  /* 0x0000000000017941 */ /* 0x000fea0003800000 */
.L_x_216:
        /* <DEDUP_REMOVED lines=9> */
.L_x_219:
[----:B------:R-:W-:Y:S05]  /*18480*/  BSYNC B1 ;  /* 0x0000000000017941 */ /* 0x000fea0003800000 */
.L_x_218:
        /* <DEDUP_REMOVED lines=11> */
.L_x_221:
[----:B------:R-:W-:Y:S05]  /*18540*/  BSYNC B1 ;  /* 0x0000000000017941 */ /* 0x000fea0003800000 */
.L_x_220:
        /* <DEDUP_REMOVED lines=9> */
.L_x_223:
[----:B------:R-:W-:Y:S05]  /*185e0*/  BSYNC B1 ;  /* 0x0000000000017941 */ /* 0x000fea0003800000 */
.L_x_222:
        /* <DEDUP_REMOVED lines=11> */
.L_x_225:
[----:B------:R-:W-:Y:S05]  /*186a0*/  BSYNC B1 ;  /* 0x0000000000017941 */ /* 0x000fea0003800000 */
.L_x_224:
        /* <DEDUP_REMOVED lines=9> */
.L_x_227:
[----:B------:R-:W-:Y:S05]  /*18740*/  BSYNC B1 ;  /* 0x0000000000017941 */ /* 0x000fea0003800000 */
.L_x_226:
        /* <DEDUP_REMOVED lines=11> */
.L_x_229:
[----:B------:R-:W-:Y:S05]  /*18800*/  BSYNC B1 ;  /* 0x0000000000017941 */ /* 0x000fea0003800000 */
.L_x_228:
        /* <DEDUP_REMOVED lines=9> */
.L_x_231:
[----:B------:R-:W-:Y:S05]  /*188a0*/  BSYNC B1 ;  /* 0x0000000000017941 */ /* 0x000fea0003800000 */
.L_x_230:
        /* <DEDUP_REMOVED lines=11> */
.L_x_233:
[----:B------:R-:W-:Y:S05]  /*18960*/  BSYNC B1 ;  /* 0x0000000000017941 */ /* 0x000fea0003800000 */
.L_x_232:
        /* <DEDUP_REMOVED lines=9> */
.L_x_235:
[----:B------:R-:W-:Y:S05]  /*18a00*/  BSYNC B1 ;  /* 0x0000000000017941 */ /* 0x000fea0003800000 */
.L_x_234:
        /* <DEDUP_REMOVED lines=11> */
.L_x_237:
[----:B------:R-:W-:Y:S05]  /*18ac0*/  BSYNC B1 ;  /* 0x0000000000017941 */ /* 0x000fea0003800000 */
.L_x_236:
        /* <DEDUP_REMOVED lines=9> */
.L_x_239:
[----:B------:R-:W-:Y:S05]  /*18b60*/  BSYNC B1 ;  /* 0x0000000000017941 */ /* 0x000fea0003800000 */
.L_x_238:
        /* <DEDUP_REMOVED lines=11> */
.L_x_241:
[----:B------:R-:W-:Y:S05]  /*18c20*/  BSYNC B1 ;  /* 0x0000000000017941 */ /* 0x000fea0003800000 */
.L_x_240:
        /* <DEDUP_REMOVED lines=9> */
.L_x_243:
[----:B------:R-:W-:Y:S05]  /*18cc0*/  BSYNC B1 ;  /* 0x0000000000017941 */ /* 0x000fea0003800000 */
.L_x_242:
        /* <DEDUP_REMOVED lines=11> */
.L_x_245:
[----:B------:R-:W-:Y:S05]  /*18d80*/  BSYNC B1 ;  /* 0x0000000000017941 */ /* 0x000fea0003800000 */
.L_x_244:
        /* <DEDUP_REMOVED lines=9> */
.L_x_247:
[----:B------:R-:W-:Y:S05]  /*18e20*/  BSYNC B1 ;  /* 0x0000000000017941 */ /* 0x000fea0003800000 */
.L_x_246:
        /* <DEDUP_REMOVED lines=11> */
.L_x_249:
[----:B------:R-:W-:Y:S05]  /*18ee0*/  BSYNC B1 ;  /* 0x0000000000017941 */ /* 0x000fea0003800000 */
.L_x_248:
        /* <DEDUP_REMOVED lines=9> */
.L_x_251:
[----:B------:R-:W-:Y:S05]  /*18f80*/  BSYNC B1 ;  /* 0x0000000000017941 */ /* 0x000fea0003800000 */
.L_x_250:
        /* <DEDUP_REMOVED lines=11> */
.L_x_253:
[----:B------:R-:W-:Y:S05]  /*19040*/  BSYNC B1 ;  /* 0x0000000000017941 */ /* 0x000fea0003800000 */
.L_x_252:
        /* <DEDUP_REMOVED lines=9> */
.L_x_255:
[----:B------:R-:W-:Y:S05]  /*190e0*/  BSYNC B1 ;  /* 0x0000000000017941 */ /* 0x000fea0003800000 */
.L_x_254:
        /* <DEDUP_REMOVED lines=11> */
.L_x_257:
[----:B------:R-:W-:Y:S05]  /*191a0*/  BSYNC B1 ;  /* 0x0000000000017941 */ /* 0x000fea0003800000 */
.L_x_256:
        /* <DEDUP_REMOVED lines=9> */
.L_x_259:
[----:B------:R-:W-:Y:S05]  /*19240*/  BSYNC B1 ;  /* 0x0000000000017941 */ /* 0x000fea0003800000 */
.L_x_258:
        /* <DEDUP_REMOVED lines=11> */
.L_x_261:
[----:B------:R-:W-:Y:S05]  /*19300*/  BSYNC B1 ;  /* 0x0000000000017941 */ /* 0x000fea0003800000 */
.L_x_260:
        /* <DEDUP_REMOVED lines=9> */
.L_x_263:
[----:B------:R-:W-:Y:S05]  /*193a0*/  BSYNC B1 ;  /* 0x0000000000017941 */ /* 0x000fea0003800000 */
.L_x_262:
        /* <DEDUP_REMOVED lines=11> */
.L_x_265:
[----:B------:R-:W-:Y:S05]  /*19460*/  BSYNC B1 ;  /* 0x0000000000017941 */ /* 0x000fea0003800000 */
.L_x_264:
        /* <DEDUP_REMOVED lines=9> */
.L_x_267:
[----:B------:R-:W-:Y:S05]  /*19500*/  BSYNC B1 ;  /* 0x0000000000017941 */ /* 0x000fea0003800000 */
.L_x_266:
        /* <DEDUP_REMOVED lines=11> */
.L_x_269:
[----:B------:R-:W-:Y:S05]  /*195c0*/  BSYNC B1 ;  /* 0x0000000000017941 */ /* 0x000fea0003800000 */
.L_x_268:
        /* <DEDUP_REMOVED lines=9> */
.L_x_271:
[----:B------:R-:W-:Y:S05]  /*19660*/  BSYNC B1 ;  /* 0x0000000000017941 */ /* 0x000fea0003800000 */
.L_x_270:
        /* <DEDUP_REMOVED lines=11> */
.L_x_273:
[----:B------:R-:W-:Y:S05]  /*19720*/  BSYNC B1 ;  /* 0x0000000000017941 */ /* 0x000fea0003800000 */
.L_x_272:
        /* <DEDUP_REMOVED lines=9> */
.L_x_275:
[----:B------:R-:W-:Y:S05]  /*197c0*/  BSYNC B1 ;  /* 0x0000000000017941 */ /* 0x000fea0003800000 */
.L_x_274:
        /* <DEDUP_REMOVED lines=11> */
.L_x_277:
[----:B------:R-:W-:Y:S05]  /*19880*/  BSYNC B1 ;  /* 0x0000000000017941 */ /* 0x000fea0003800000 */
.L_x_276:
        /* <DEDUP_REMOVED lines=9> */
.L_x_279:
[----:B------:R-:W-:Y:S05]  /*19920*/  BSYNC B1 ;  /* 0x0000000000017941 */ /* 0x000fea0003800000 */
.L_x_278:
        /* <DEDUP_REMOVED lines=11> */
.L_x_281:
[----:B------:R-:W-:Y:S05]  /*199e0*/  BSYNC B1 ;  /* 0x0000000000017941 */ /* 0x000fea0003800000 */
.L_x_280:
        /* <DEDUP_REMOVED lines=9> */
.L_x_283:
[----:B------:R-:W-:Y:S05]  /*19a80*/  BSYNC B1 ;  /* 0x0000000000017941 */ /* 0x000fea0003800000 */
.L_x_282:
        /* <DEDUP_REMOVED lines=11> */
.L_x_285:
[----:B------:R-:W-:Y:S05]  /*19b40*/  BSYNC B1 ;  /* 0x0000000000017941 */ /* 0x000fea0003800000 */
.L_x_284:
        /* <DEDUP_REMOVED lines=9> */
.L_x_287:
[----:B------:R-:W-:Y:S05]  /*19be0*/  BSYNC B1 ;  /* 0x0000000000017941 */ /* 0x000fea0003800000 */
.L_x_286:
        /* <DEDUP_REMOVED lines=11> */
.L_x_289:
[----:B------:R-:W-:Y:S05]  /*19ca0*/  BSYNC B1 ;  /* 0x0000000000017941 */ /* 0x000fea0003800000 */
.L_x_288:
        /* <DEDUP_REMOVED lines=9> */
.L_x_291:
[----:B------:R-:W-:Y:S05]  /*19d40*/  BSYNC B1 ;  /* 0x0000000000017941 */ /* 0x000fea0003800000 */
.L_x_290:
        /* <DEDUP_REMOVED lines=11> */
.L_x_293:
[----:B------:R-:W-:Y:S05]  /*19e00*/  BSYNC B1 ;  /* 0x0000000000017941 */ /* 0x000fea0003800000 */
.L_x_292:
        /* <DEDUP_REMOVED lines=9> */
.L_x_295:
[----:B------:R-:W-:Y:S05]  /*19ea0*/  BSYNC B1 ;  /* 0x0000000000017941 */ /* 0x000fea0003800000 */
.L_x_294:
        /* <DEDUP_REMOVED lines=11> */
.L_x_297:
[----:B------:R-:W-:Y:S05]  /*19f60*/  BSYNC B1 ;  /* 0x0000000000017941 */ /* 0x000fea0003800000 */
.L_x_296:
        /* <DEDUP_REMOVED lines=9> */
.L_x_299:
[----:B------:R-:W-:Y:S05]  /*1a000*/  BSYNC B1 ;  /* 0x0000000000017941 */ /* 0x000fea0003800000 */
.L_x_298:
        /* <DEDUP_REMOVED lines=11> */
.L_x_301:
[----:B------:R-:W-:Y:S05]  /*1a0c0*/  BSYNC B1 ;  /* 0x0000000000017941 */ /* 0x000fea0003800000 */
.L_x_300:
        /* <DEDUP_REMOVED lines=9> */
.L_x_303:
[----:B------:R-:W-:Y:S05]  /*1a160*/  BSYNC B1 ;  /* 0x0000000000017941 */ /* 0x000fea0003800000 */
.L_x_302:
        /* <DEDUP_REMOVED lines=11> */
.L_x_305:
[----:B------:R-:W-:Y:S05]  /*1a220*/  BSYNC B1 ;  /* 0x0000000000017941 */ /* 0x000fea0003800000 */
.L_x_304:
        /* <DEDUP_REMOVED lines=9> */
.L_x_307:
[----:B------:R-:W-:Y:S05]  /*1a2c0*/  BSYNC B1 ;  /* 0x0000000000017941 */ /* 0x000fea0003800000 */
.L_x_306:
        /* <DEDUP_REMOVED lines=11> */
.L_x_309:
[----:B------:R-:W-:Y:S05]  /*1a380*/  BSYNC B1 ;  /* 0x0000000000017941 */ /* 0x000fea0003800000 */
.L_x_308:
        /* <DEDUP_REMOVED lines=9> */
.L_x_311:
[----:B------:R-:W-:Y:S05]  /*1a420*/  BSYNC B1 ;  /* 0x0000000000017941 */ /* 0x000fea0003800000 */
.L_x_310:
        /* <DEDUP_REMOVED lines=11> */
.L_x_313:
[----:B------:R-:W-:Y:S05]  /*1a4e0*/  BSYNC B1 ;  /* 0x0000000000017941 */ /* 0x000fea0003800000 */
.L_x_312:
        /* <DEDUP_REMOVED lines=9> */
.L_x_315:
[----:B------:R-:W-:Y:S05]  /*1a580*/  BSYNC B1 ;  /* 0x0000000000017941 */ /* 0x000fea0003800000 */
.L_x_314:
        /* <DEDUP_REMOVED lines=11> */
.L_x_317:
[----:B------:R-:W-:Y:S05]  /*1a640*/  BSYNC B1 ;  /* 0x0000000000017941 */ /* 0x000fea0003800000 */
.L_x_316:
        /* <DEDUP_REMOVED lines=9> */
.L_x_319:
[----:B------:R-:W-:Y:S05]  /*1a6e0*/  BSYNC B1 ;  /* 0x0000000000017941 */ /* 0x000fea0003800000 */
.L_x_318:
        /* <DEDUP_REMOVED lines=11> */
.L_x_321:
[----:B------:R-:W-:Y:S05]  /*1a7a0*/  BSYNC B1 ;  /* 0x0000000000017941 */ /* 0x000fea0003800000 */
.L_x_320:
        /* <DEDUP_REMOVED lines=9> */
.L_x_323:
[----:B------:R-:W-:Y:S05]  /*1a840*/  BSYNC B1 ;  /* 0x0000000000017941 */ /* 0x000fea0003800000 */
.L_x_322:
        /* <DEDUP_REMOVED lines=11> */
.L_x_325:
[----:B------:R-:W-:Y:S05]  /*1a900*/  BSYNC B1 ;  /* 0x0000000000017941 */ /* 0x000fea0003800000 */
.L_x_324:
        /* <DEDUP_REMOVED lines=9> */
.L_x_327:
[----:B------:R-:W-:Y:S05]  /*1a9a0*/  BSYNC B1 ;  /* 0x0000000000017941 */ /* 0x000fea0003800000 */
.L_x_326:
        /* <DEDUP_REMOVED lines=11> */
.L_x_329:
[----:B------:R-:W-:Y:S05]  /*1aa60*/  BSYNC B1 ;  /* 0x0000000000017941 */ /* 0x000fea0003800000 */
.L_x_328:
        /* <DEDUP_REMOVED lines=9> */
.L_x_331:
[----:B------:R-:W-:Y:S05]  /*1ab00*/  BSYNC B1 ;  /* 0x0000000000017941 */ /* 0x000fea0003800000 */
.L_x_330:
        /* <DEDUP_REMOVED lines=11> */
.L_x_333:
[----:B------:R-:W-:Y:S05]  /*1abc0*/  BSYNC B1 ;  /* 0x0000000000017941 */ /* 0x000fea0003800000 */
.L_x_332:
        /* <DEDUP_REMOVED lines=9> */
.L_x_335:
[----:B------:R-:W-:Y:S05]  /*1ac60*/  BSYNC B1 ;  /* 0x0000000000017941 */ /* 0x000fea0003800000 */
.L_x_334:
        /* <DEDUP_REMOVED lines=11> */
.L_x_337:
[----:B------:R-:W-:Y:S05]  /*1ad20*/  BSYNC B1 ;  /* 0x0000000000017941 */ /* 0x000fea0003800000 */
.L_x_336:
        /* <DEDUP_REMOVED lines=9> */
.L_x_339:
[----:B------:R-:W-:Y:S05]  /*1adc0*/  BSYNC B1 ;  /* 0x0000000000017941 */ /* 0x000fea0003800000 */
.L_x_338:
        /* <DEDUP_REMOVED lines=11> */
.L_x_341:
[----:B------:R-:W-:Y:S05]  /*1ae80*/  BSYNC B1 ;  /* 0x0000000000017941 */ /* 0x000fea0003800000 */
.L_x_340:
        /* <DEDUP_REMOVED lines=9> */
.L_x_343:
[----:B------:R-:W-:Y:S05]  /*1af20*/  BSYNC B1 ;  /* 0x0000000000017941 */ /* 0x000fea0003800000 */
.L_x_342:
        /* <DEDUP_REMOVED lines=11> */
.L_x_345:
[----:B------:R-:W-:Y:S05]  /*1afe0*/  BSYNC B1 ;  /* 0x0000000000017941 */ /* 0x000fea0003800000 */
.L_x_344:
        /* <DEDUP_REMOVED lines=9> */
.L_x_347:
[----:B------:R-:W-:Y:S05]  /*1b080*/  BSYNC B1 ;  /* 0x0000000000017941 */ /* 0x000fea0003800000 */
.L_x_346:
        /* <DEDUP_REMOVED lines=11> */
.L_x_349:
[----:B------:R-:W-:Y:S05]  /*1b140*/  BSYNC B1 ;  /* 0x0000000000017941 */ /* 0x000fea0003800000 */
.L_x_348:
        /* <DEDUP_REMOVED lines=9> */
.L_x_351:
[----:B------:R-:W-:Y:S05]  /*1b1e0*/  BSYNC B1 ;  /* 0x0000000000017941 */ /* 0x000fea0003800000 */
.L_x_350:
        /* <DEDUP_REMOVED lines=11> */
.L_x_353:
[----:B------:R-:W-:Y:S05]  /*1b2a0*/  BSYNC B1 ;  /* 0x0000000000017941 */ /* 0x000fea0003800000 */
.L_x_352:
        /* <DEDUP_REMOVED lines=9> */
.L_x_355:
[----:B------:R-:W-:Y:S05]  /*1b340*/  BSYNC B1 ;  /* 0x0000000000017941 */ /* 0x000fea0003800000 */
.L_x_354:
        /* <DEDUP_REMOVED lines=11> */
.L_x_357:
[----:B------:R-:W-:Y:S05]  /*1b400*/  BSYNC B1 ;  /* 0x0000000000017941 */ /* 0x000fea0003800000 */
.L_x_356:
        /* <DEDUP_REMOVED lines=9> */
.L_x_359:
[----:B------:R-:W-:Y:S05]  /*1b4a0*/  BSYNC B1 ;  /* 0x0000000000017941 */ /* 0x000fea0003800000 */
.L_x_358:
        /* <DEDUP_REMOVED lines=11> */
.L_x_361:
[----:B------:R-:W-:Y:S05]  /*1b560*/  BSYNC B1 ;  /* 0x0000000000017941 */ /* 0x000fea0003800000 */
.L_x_360:
        /* <DEDUP_REMOVED lines=9> */
.L_x_363:
[----:B------:R-:W-:Y:S05]  /*1b600*/  BSYNC B1 ;  /* 0x0000000000017941 */ /* 0x000fea0003800000 */
.L_x_362:
        /* <DEDUP_REMOVED lines=11> */
.L_x_365:
[----:B------:R-:W-:Y:S05]  /*1b6c0*/  BSYNC B1 ;  /* 0x0000000000017941 */ /* 0x000fea0003800000 */
.L_x_364:
        /* <DEDUP_REMOVED lines=9> */
.L_x_367:
[----:B------:R-:W-:Y:S05]  /*1b760*/  BSYNC B1 ;  /* 0x0000000000017941 */ /* 0x000fea0003800000 */
.L_x_366:
        /* <DEDUP_REMOVED lines=11> */
.L_x_369:
[----:B------:R-:W-:Y:S05]  /*1b820*/  BSYNC B1 ;  /* 0x0000000000017941 */ /* 0x000fea0003800000 */
.L_x_368:
        /* <DEDUP_REMOVED lines=9> */
.L_x_371:
[----:B------:R-:W-:Y:S05]  /*1b8c0*/  BSYNC B1 ;  /* 0x0000000000017941 */ /* 0x000fea0003800000 */
.L_x_370:
        /* <DEDUP_REMOVED lines=11> */
.L_x_373:
[----:B------:R-:W-:Y:S05]  /*1b980*/  BSYNC B1 ;  /* 0x0000000000017941 */ /* 0x000fea0003800000 */
.L_x_372:
        /* <DEDUP_REMOVED lines=9> */
.L_x_375:
[----:B------:R-:W-:Y:S05]  /*1ba20*/  BSYNC B1 ;  /* 0x0000000000017941 */ /* 0x000fea0003800000 */
.L_x_374:
        /* <DEDUP_REMOVED lines=11> */
.L_x_377:
[----:B------:R-:W-:Y:S05]  /*1bae0*/  BSYNC B1 ;  /* 0x0000000000017941 */ /* 0x000fea0003800000 */
.L_x_376:
        /* <DEDUP_REMOVED lines=9> */
.L_x_379:
[----:B------:R-:W-:Y:S05]  /*1bb80*/  BSYNC B1 ;  /* 0x0000000000017941 */ /* 0x000fea0003800000 */
.L_x_378:
        /* <DEDUP_REMOVED lines=11> */
.L_x_381:
[----:B------:R-:W-:Y:S05]  /*1bc40*/  BSYNC B1 ;  /* 0x0000000000017941 */ /* 0x000fea0003800000 */
.L_x_380:
        /* <DEDUP_REMOVED lines=9> */
.L_x_383:
[----:B------:R-:W-:Y:S05]  /*1bce0*/  BSYNC B1 ;  /* 0x0000000000017941 */ /* 0x000fea0003800000 */
.L_x_382:
        /* <DEDUP_REMOVED lines=11> */
.L_x_385:
[----:B------:R-:W-:Y:S05]  /*1bda0*/  BSYNC B1 ;  /* 0x0000000000017941 */ /* 0x000fea0003800000 */
.L_x_384:
        /* <DEDUP_REMOVED lines=9> */
.L_x_387:
[----:B------:R-:W-:Y:S05]  /*1be40*/  BSYNC B1 ;  /* 0x0000000000017941 */ /* 0x000fea0003800000 */
.L_x_386:
        /* <DEDUP_REMOVED lines=11> */
.L_x_389:
[----:B------:R-:W-:Y:S05]  /*1bf00*/  BSYNC B1 ;  /* 0x0000000000017941 */ /* 0x000fea0003800000 */
.L_x_388:
        /* <DEDUP_REMOVED lines=9> */
.L_x_391:
[----:B------:R-:W-:Y:S05]  /*1bfa0*/  BSYNC B1 ;  /* 0x0000000000017941 */ /* 0x000fea0003800000 */
.L_x_390:
        /* <DEDUP_REMOVED lines=11> */
.L_x_393:
[----:B------:R-:W-:Y:S05]  /*1c060*/  BSYNC B1 ;  /* 0x0000000000017941 */ /* 0x000fea0003800000 */
.L_x_392:
        /* <DEDUP_REMOVED lines=9> */
.L_x_395:
[----:B------:R-:W-:Y:S05]  /*1c100*/  BSYNC B1 ;  /* 0x0000000000017941 */ /* 0x000fea0003800000 */
.L_x_394:
        /* <DEDUP_REMOVED lines=11> */
.L_x_397:
[----:B------:R-:W-:Y:S05]  /*1c1c0*/  BSYNC B1 ;  /* 0x0000000000017941 */ /* 0x000fea0003800000 */
.L_x_396:
        /* <DEDUP_REMOVED lines=9> */
.L_x_399:
[----:B------:R-:W-:Y:S05]  /*1c260*/  BSYNC B1 ;  /* 0x0000000000017941 */ /* 0x000fea0003800000 */
.L_x_398:
        /* <DEDUP_REMOVED lines=11> */
.L_x_401:
[----:B------:R-:W-:Y:S05]  /*1c320*/  BSYNC B1 ;  /* 0x0000000000017941 */ /* 0x000fea0003800000 */
.L_x_400:
        /* <DEDUP_REMOVED lines=9> */
.L_x_403:
[----:B------:R-:W-:Y:S05]  /*1c3c0*/  BSYNC B1 ;  /* 0x0000000000017941 */ /* 0x000fea0003800000 */
.L_x_402:
        /* <DEDUP_REMOVED lines=11> */
.L_x_405:
[----:B------:R-:W-:Y:S05]  /*1c480*/  BSYNC B1 ;  /* 0x0000000000017941 */ /* 0x000fea0003800000 */
.L_x_404:
        /* <DEDUP_REMOVED lines=9> */
.L_x_407:
[----:B------:R-:W-:Y:S05]  /*1c520*/  BSYNC B1 ;  /* 0x0000000000017941 */ /* 0x000fea0003800000 */
.L_x_406:
        /* <DEDUP_REMOVED lines=11> */
.L_x_409:
[----:B------:R-:W-:Y:S05]  /*1c5e0*/  BSYNC B1 ;  /* 0x0000000000017941 */ /* 0x000fea0003800000 */
.L_x_408:
        /* <DEDUP_REMOVED lines=9> */
.L_x_411:
[----:B------:R-:W-:Y:S05]  /*1c680*/  BSYNC B1 ;  /* 0x0000000000017941 */ /* 0x000fea0003800000 */
.L_x_410:
        /* <DEDUP_REMOVED lines=11> */
.L_x_413:
[----:B------:R-:W-:Y:S05]  /*1c740*/  BSYNC B1 ;  /* 0x0000000000017941 */ /* 0x000fea0003800000 */
.L_x_412:
        /* <DEDUP_REMOVED lines=9> */
.L_x_415:
[----:B------:R-:W-:Y:S05]  /*1c7e0*/  BSYNC B1 ;  /* 0x0000000000017941 */ /* 0x000fea0003800000 */
.L_x_414:
        /* <DEDUP_REMOVED lines=11> */
.L_x_417:
[----:B------:R-:W-:Y:S05]  /*1c8a0*/  BSYNC B1 ;  /* 0x0000000000017941 */ /* 0x000fea0003800000 */
.L_x_416:
        /* <DEDUP_REMOVED lines=9> */
.L_x_419:
[----:B------:R-:W-:Y:S05]  /*1c940*/  BSYNC B1 ;  /* 0x0000000000017941 */ /* 0x000fea0003800000 */
.L_x_418:
        /* <DEDUP_REMOVED lines=11> */
.L_x_421:
[----:B------:R-:W-:Y:S05]  /*1ca00*/  BSYNC B1 ;  /* 0x0000000000017941 */ /* 0x000fea0003800000 */
.L_x_420:
        /* <DEDUP_REMOVED lines=9> */
.L_x_423:
[----:B------:R-:W-:Y:S05]  /*1caa0*/  BSYNC B1 ;  /* 0x0000000000017941 */ /* 0x000fea0003800000 */
.L_x_422:
        /* <DEDUP_REMOVED lines=11> */
.L_x_425:
[----:B------:R-:W-:Y:S05]  /*1cb60*/  BSYNC B1 ;  /* 0x0000000000017941 */ /* 0x000fea0003800000 */
.L_x_424:
        /* <DEDUP_REMOVED lines=9> */
.L_x_427:
[----:B------:R-:W-:Y:S05]  /*1cc00*/  BSYNC B1 ;  /* 0x0000000000017941 */ /* 0x000fea0003800000 */
.L_x_426:
        /* <DEDUP_REMOVED lines=11> */
.L_x_429:
[----:B------:R-:W-:Y:S05]  /*1ccc0*/  BSYNC B1 ;  /* 0x0000000000017941 */ /* 0x000fea0003800000 */
.L_x_428:
        /* <DEDUP_REMOVED lines=9> */
.L_x_431:
[----:B------:R-:W-:Y:S05]  /*1cd60*/  BSYNC B1 ;  /* 0x0000000000017941 */ /* 0x000fea0003800000 */
.L_x_430:
        /* <DEDUP_REMOVED lines=11> */
.L_x_433:
[----:B------:R-:W-:Y:S05]  /*1ce20*/  BSYNC B1 ;  /* 0x0000000000017941 */ /* 0x000fea0003800000 */
.L_x_432:
        /* <DEDUP_REMOVED lines=9> */
.L_x_435:
[----:B------:R-:W-:Y:S05]  /*1cec0*/  BSYNC B1 ;  /* 0x0000000000017941 */ /* 0x000fea0003800000 */
.L_x_434:
        /* <DEDUP_REMOVED lines=11> */
.L_x_437:
[----:B------:R-:W-:Y:S05]  /*1cf80*/  BSYNC B1 ;  /* 0x0000000000017941 */ /* 0x000fea0003800000 */
.L_x_436:
        /* <DEDUP_REMOVED lines=9> */
.L_x_439:
[----:B------:R-:W-:Y:S05]  /*1d020*/  BSYNC B1 ;  /* 0x0000000000017941 */ /* 0x000fea0003800000 */
.L_x_438:
        /* <DEDUP_REMOVED lines=11> */
.L_x_441:
[----:B------:R-:W-:Y:S05]  /*1d0e0*/  BSYNC B1 ;  /* 0x0000000000017941 */ /* 0x000fea0003800000 */
.L_x_440:
        /* <DEDUP_REMOVED lines=9> */
.L_x_443:
[----:B------:R-:W-:Y:S05]  /*1d180*/  BSYNC B1 ;  /* 0x0000000000017941 */ /* 0x000fea0003800000 */
.L_x_442:
        /* <DEDUP_REMOVED lines=11> */
.L_x_445:
[----:B------:R-:W-:Y:S05]  /*1d240*/  BSYNC B1 ;  /* 0x0000000000017941 */ /* 0x000fea0003800000 */
.L_x_444:
        /* <DEDUP_REMOVED lines=9> */
.L_x_447:
[----:B------:R-:W-:Y:S05]  /*1d2e0*/  BSYNC B1 ;  /* 0x0000000000017941 */ /* 0x000fea0003800000 */
.L_x_446:
        /* <DEDUP_REMOVED lines=11> */
.L_x_449:
[----:B------:R-:W-:Y:S05]  /*1d3a0*/  BSYNC B1 ;  /* 0x0000000000017941 */ /* 0x000fea0003800000 */
.L_x_448:
        /* <DEDUP_REMOVED lines=9> */
.L_x_451:
[----:B------:R-:W-:Y:S05]  /*1d440*/  BSYNC B1 ;  /* 0x0000000000017941 */ /* 0x000fea0003800000 */
.L_x_450:
        /* <DEDUP_REMOVED lines=11> */
.L_x_453:
[----:B------:R-:W-:Y:S05]  /*1d500*/  BSYNC B1 ;  /* 0x0000000000017941 */ /* 0x000fea0003800000 */
.L_x_452:
        /* <DEDUP_REMOVED lines=9> */
.L_x_455:
[----:B------:R-:W-:Y:S05]  /*1d5a0*/  BSYNC B1 ;  /* 0x0000000000017941 */ /* 0x000fea0003800000 */
.L_x_454:
        /* <DEDUP_REMOVED lines=11> */
.L_x_457:
[----:B------:R-:W-:Y:S05]  /*1d660*/  BSYNC B1 ;  /* 0x0000000000017941 */ /* 0x000fea0003800000 */
.L_x_456:
        /* <DEDUP_REMOVED lines=9> */
.L_x_459:
[----:B------:R-:W-:Y:S05]  /*1d700*/  BSYNC B1 ;  /* 0x0000000000017941 */ /* 0x000fea0003800000 */
.L_x_458:
        /* <DEDUP_REMOVED lines=11> */
.L_x_461:
[----:B------:R-:W-:Y:S05]  /*1d7c0*/  BSYNC B1 ;  /* 0x0000000000017941 */ /* 0x000fea0003800000 */
.L_x_460:
        /* <DEDUP_REMOVED lines=9> */
.L_x_463:
[----:B------:R-:W-:Y:S05]  /*1d860*/  BSYNC B1 ;  /* 0x0000000000017941 */ /* 0x000fea0003800000 */
.L_x_462:
        /* <DEDUP_REMOVED lines=11> */
.L_x_465:
[----:B------:R-:W-:Y:S05]  /*1d920*/  BSYNC B1 ;  /* 0x0000000000017941 */ /* 0x000fea0003800000 */
.L_x_464:
        /* <DEDUP_REMOVED lines=9> */
.L_x_467:
[----:B------:R-:W-:Y:S05]  /*1d9c0*/  BSYNC B1 ;  /* 0x0000000000017941 */ /* 0x000fea0003800000 */
.L_x_466:
        /* <DEDUP_REMOVED lines=11> */
.L_x_469:
[----:B------:R-:W-:Y:S05]  /*1da80*/  BSYNC B1 ;  /* 0x0000000000017941 */ /* 0x000fea0003800000 */
.L_x_468:
        /* <DEDUP_REMOVED lines=9> */
.L_x_471:
[----:B------:R-:W-:Y:S05]  /*1db20*/  BSYNC B1 ;  /* 0x0000000000017941 */ /* 0x000fea0003800000 */
.L_x_470:
        /* <DEDUP_REMOVED lines=11> */
.L_x_473:
[----:B------:R-:W-:Y:S05]  /*1dbe0*/  BSYNC B1 ;  /* 0x0000000000017941 */ /* 0x000fea0003800000 */
.L_x_472:
        /* <DEDUP_REMOVED lines=9> */
.L_x_475:
[----:B------:R-:W-:Y:S05]  /*1dc80*/  BSYNC B1 ;  /* 0x0000000000017941 */ /* 0x000fea0003800000 */
.L_x_474:
        /* <DEDUP_REMOVED lines=11> */
.L_x_477:
[----:B------:R-:W-:Y:S05]  /*1dd40*/  BSYNC B1 ;  /* 0x0000000000017941 */ /* 0x000fea0003800000 */
.L_x_476:
        /* <DEDUP_REMOVED lines=9> */
.L_x_479:
[----:B------:R-:W-:Y:S05]  /*1dde0*/  BSYNC B1 ;  /* 0x0000000000017941 */ /* 0x000fea0003800000 */
.L_x_478:
        /* <DEDUP_REMOVED lines=11> */
.L_x_481:
[----:B------:R-:W-:Y:S05]  /*1dea0*/  BSYNC B1 ;  /* 0x0000000000017941 */ /* 0x000fea0003800000 */
.L_x_480:
        /* <DEDUP_REMOVED lines=9> */
.L_x_483:
[----:B------:R-:W-:Y:S05]  /*1df40*/  BSYNC B1 ;  /* 0x0000000000017941 */ /* 0x000fea0003800000 */
.L_x_482:
        /* <DEDUP_REMOVED lines=11> */
.L_x_485:
[----:B------:R-:W-:Y:S05]  /*1e000*/  BSYNC B1 ;  /* 0x0000000000017941 */ /* 0x000fea0003800000 */
.L_x_484:
        /* <DEDUP_REMOVED lines=9> */
.L_x_487:
[----:B------:R-:W-:Y:S05]  /*1e0a0*/  BSYNC B1 ;  /* 0x0000000000017941 */ /* 0x000fea0003800000 */
.L_x_486:
[----:B------:R-:W-:Y:S01]  /*1e0b0*/  ISETP.LT.OR P4, PT, R0, 0xe2, !P0 ;  /* 0x000000e20000780c */ /* 0x000fe20004781670 */
[----:B--2---:R-:W-:Y:S01]  /*1e0c0*/  @!P5 IMAD R3, R34, R17, R2 ;  /* 0x000000112203d224 */ /* 0x004fe200078e0202 */
[----:B------:R-:W-:Y:S01]  /*1e0d0*/  ULDC.64 UR4, c[0x0][0x208] ;  /* 0x0000820000047ab9 */ /* 0x000fe20000000a00 */
[----:B------:R-:W-:Y:S03]  /*1e0e0*/  BSSY B1, `(.L_x_488) ;  /* 0x0000009000017945 */ /* 0x000fe60003800000 */
[----:B------:R2:W-:Y:S01]  /*1e0f0*/  @!P5 STG.E.U8 desc[UR4][R8.64+0xe0], R3 ;  /* 0x0000e0030800d986 */ /* 0x0005e2000c101104 */
[C---:B------:R-:W-:Y:S02]  /*1e100*/  ISETP.LT.OR P5, PT, R0.reuse, 0xe9, !P3 ;  /* 0x000000e90000780c */ /* 0x040fe40005fa1670 */
[----:B------:R-:W-:-:S04]  /*1e110*/  ISETP.LT.OR P3, PT, R0, 0xea, !P3 ;  /* 0x000000ea0000780c */ /* 0x000fc80005f61670 */
[----:B------:R-:W-:Y:S09]  /*1e120*/  @P4 BRA `(.L_x_489) ;  /* 0x0000000000104947 */ /* 0x000ff20003800000 */
[----:B------:R-:W-:Y:S02]  /*1e130*/  ULDC.64 UR4, c[0x0][0x208] ;  /* 0x0000820000047ab9 */ /* 0x000fe40000000a00 */
[----:B------:R-:W2:Y:S02]  /*1e140*/  LDG.E.U8 R16, desc[UR4][R20.64+0xe1] ;  /* 0x0000e10414107981 */ /* 0x000ea4000c1e1100 */
[----:B--2---:R-:W-:-:S05]  /*1e150*/  PRMT R3, R16, 0x8880, RZ ;  /* 0x0000888010037816 */ /* 0x004fca00000000ff */
[----:B------:R-:W-:-:S07]  /*1e160*/  IMAD R2, R3, R18, RZ ;  /* 0x0000001203027224 */ /* 0x000fce00078e02ff */
.L_x_489:
[----:B------:R-:W-:Y:S05]  /*1e170*/  BSYNC B1 ;  /* 0x0000000000017941 */ /* 0x000fea0003800000 */
.L_x_488:
        /* <DEDUP_REMOVED lines=9> */
.L_x_491:
[----:B------:R-:W-:Y:S05]  /*1e210*/  BSYNC B1 ;  /* 0x0000000000017941 */ /* 0x000fea0003800000 */
.L_x_490:
[----:B--2---:R-:W-:Y:S01]  /*1e220*/  @!P5 IMAD R3, R36, R17, R2 ;  /* 0x000000112403d224 */ /* 0x004fe200078e0202 */
        /* <DEDUP_REMOVED lines=8> */
.L_x_493:
[----:B------:R-:W-:Y:S05]  /*1e2b0*/  BSYNC B1 ;  /* 0x0000000000017941 */ /* 0x000fea0003800000 */
.L_x_492:
[C---:B------:R-:W-:Y:S01]  /*1e2c0*/  ISETP.LT.OR P4, PT, R0.reuse, 0xe9, !P0 ;  /* 0x000000e90000780c */ /* 0x040fe20004781670 */
[----:B------:R-:W-:Y:S01]  /*1e2d0*/  @!P3 IMAD R37, R37, R17, R2 ;  /* 0x000000112525b224 */ /* 0x000fe200078e0202 */
[----:B------:R-:W-:Y:S01]  /*1e2e0*/  ULDC.64 UR4, c[0x0][0x208] ;  /* 0x0000820000047ab9 */ /* 0x000fe20000000a00 */
[----:B------:R-:W-:Y:S01]  /*1e2f0*/  BSSY B1, `(.L_x_494) ;  /* 0x000000a000017945 */ /* 0x000fe20003800000 */
[C---:B------:R-:W-:Y:S02]  /*1e300*/  ISETP.LT.OR P0, PT, R0.reuse, 0xea, !P0 ;  /* 0x000000ea0000780c */ /* 0x040fe40004701670 */
        /* <DEDUP_REMOVED lines=8> */
.L_x_495:
[----:B------:R-:W-:Y:S05]  /*1e390*/  BSYNC B1 ;  /* 0x0000000000017941 */ /* 0x000fea0003800000 */
.L_x_494:
        /* <DEDUP_REMOVED lines=9> */
.L_x_497:
[----:B------:R-:W-:Y:S05]  /*1e430*/  BSYNC B1 ;  /* 0x0000000000017941 */ /* 0x000fea0003800000 */
.L_x_496:
        /* <DEDUP_REMOVED lines=9> */
.L_x_499:
[----:B------:R-:W-:Y:S05]  /*1e4d0*/  BSYNC B1 ;  /* 0x0000000000017941 */ /* 0x000fea0003800000 */
.L_x_498:
        /* <DEDUP_REMOVED lines=9> */
.L_x_501:
[----:B------:R-:W-:Y:S05]  /*1e570*/  BSYNC B1 ;  /* 0x0000000000017941 */ /* 0x000fea0003800000 */
.L_x_500:
[C---:B------:R-:W-:Y:S01]  /*1e580*/  ISETP.LT.OR P4, PT, R0.reuse, 0xe1, !P2 ;  /* 0x000000e10000780c */ /* 0x040fe20005781670 */
[----:B------:R-:W-:Y:S01]  /*1e590*/  @!P3 IMAD R25, R25, R17, R2 ;  /* 0x000000111919b224 */ /* 0x000fe200078e0202 */
[----:B------:R-:W-:Y:S01]  /*1e5a0*/  ULDC.64 UR4, c[0x0][0x208] ;  /* 0x0000820000047ab9 */ /* 0x000fe20000000a00 */
[----:B------:R-:W-:Y:S01]  /*1e5b0*/  BSSY B1, `(.L_x_502) ;  /* 0x000000b000017945 */ /* 0x000fe20003800000 */
[C---:B------:R-:W-:Y:S02]  /*1e5c0*/  ISETP.LT.OR P0, PT, R0.reuse, 0xe2, !P2 ;  /* 0x000000e20000780c */ /* 0x040fe40005701670 */
[----:B------:R0:W-:Y:S01]  /*1e5d0*/  @!P3 STG.E.U8 desc[UR4][R4.64+0xe1], R25 ;  /* 0x0000e1190400b986 */ /* 0x0001e2000c101104 */
[C---:B------:R-:W-:Y:S02]  /*1e5e0*/  ISETP.LT.OR P3, PT, R0.reuse, 0xe9, !P1 ;  /* 0x000000e90000780c */ /* 0x040fe40004f61670 */
[C---:B------:R-:W-:Y:S02]  /*1e5f0*/  ISETP.LT.OR P1, PT, R0.reuse, 0xea, !P1 ;  /* 0x000000ea0000780c */ /* 0x040fe40004f21670 */
[----:B------:R-:W-:-:S02]  /*1e600*/  ISETP.LT.OR P5, PT, R0, 0xe9, !P2 ;  /* 0x000000e90000780c */ /* 0x000fc400057a1670 */
[----:B------:R-:W-:Y:S11]  /*1e610*/  @P4 BRA `(.L_x_503) ;  /* 0x0000000000104947 */ /* 0x000ff60003800000 */
[----:B------:R-:W-:Y:S02]  /*1e620*/  ULDC.64 UR4, c[0x0][0x208] ;  /* 0x0000820000047ab9 */ /* 0x000fe40000000a00 */
[----:B------:R-:W2:Y:S02]  /*1e630*/  LDG.E.U8 R16, desc[UR4][R12.64+0xe0] ;  /* 0x0000e0040c107981 */ /* 0x000ea4000c1e1100 */
[----:B--2---:R-:W-:-:S05]  /*1e640*/  PRMT R3, R16, 0x8880, RZ ;  /* 0x0000888010037816 */ /* 0x004fca00000000ff */
[----:B------:R-:W-:-:S07]  /*1e650*/  IMAD R2, R3, R18, RZ ;  /* 0x0000001203027224 */ /* 0x000fce00078e02ff */
.L_x_503:
[----:B------:R-:W-:Y:S05]  /*1e660*/  BSYNC B1 ;  /* 0x0000000000017941 */ /* 0x000fea0003800000 */
.L_x_502:
        /* <DEDUP_REMOVED lines=9> */
.L_x_505:
[----:B------:R-:W-:Y:S05]  /*1e700*/  BSYNC B1 ;  /* 0x0000000000017941 */ /* 0x000fea0003800000 */
.L_x_504:
        /* <DEDUP_REMOVED lines=9> */
.L_x_507:
[----:B------:R-:W-:Y:S05]  /*1e7a0*/  BSYNC B1 ;  /* 0x0000000000017941 */ /* 0x000fea0003800000 */
.L_x_506:
        /* <DEDUP_REMOVED lines=9> */
.L_x_509:
[----:B------:R-:W-:Y:S05]  /*1e840*/  BSYNC B1 ;  /* 0x0000000000017941 */ /* 0x000fea0003800000 */
.L_x_508:
        /* <DEDUP_REMOVED lines=9> */
.L_x_511:
[----:B------:R-:W-:Y:S05]  /*1e8e0*/  BSYNC B1 ;  /* 0x0000000000017941 */ /* 0x000fea0003800000 */
.L_x_510:
[----:B------:R-:W-:Y:S01]  /*1e8f0*/  ISETP.LT.OR P2, PT, R0, 0xea, !P2 ;  /* 0x000000ea0000780c */ /* 0x000fe20005741670 */
[----:B--2---:R-:W-:Y:S01]  /*1e900*/  @!P5 IMAD R3, R30, R17, R2 ;  /* 0x000000111e03d224 */ /* 0x004fe200078e0202 */
[----:B------:R-:W-:Y:S01]  /*1e910*/  ULDC.64 UR4, c[0x0][0x208] ;  /* 0x0000820000047ab9 */ /* 0x000fe20000000a00 */
[----:B------:R-:W-:Y:S03]  /*1e920*/  BSSY B1, `(.L_x_512) ;  /* 0x0000007000017945 */ /* 0x000fe60003800000 */
[----:B------:R2:W-:Y:S07]  /*1e930*/  @!P5 STG.E.U8 desc[UR4][R10.64+0xe8], R3 ;  /* 0x0000e8030a00d986 */ /* 0x0005ee000c101104 */
[----:B------:R-:W-:Y:S05]  /*1e940*/  @P2 BRA `(.L_x_513) ;  /* 0x0000000000102947 */ /* 0x000fea0003800000 */
[----:B------:R-:W-:Y:S02]  /*1e950*/  ULDC.64 UR4, c[0x0][0x208] ;  /* 0x0000820000047ab9 */ /* 0x000fe40000000a00 */
[----:B------:R-:W2:Y:S02]  /*1e960*/  LDG.E.U8 R16, desc[UR4][R12.64+0xe9] ;  /* 0x0000e9040c107981 */ /* 0x000ea4000c1e1100 */
[----:B--2---:R-:W-:-:S05]  /*1e970*/  PRMT R3, R16, 0x8880, RZ ;  /* 0x0000888010037816 */ /* 0x004fca00000000ff */
[----:B------:R-:W-:-:S07]  /*1e980*/  IMAD R2, R3, R18, RZ ;  /* 0x0000001203027224 */ /* 0x000fce00078e02ff */
.L_x_513:
[----:B------:R-:W-:Y:S05]  /*1e990*/  BSYNC B1 ;  /* 0x0000000000017941 */ /* 0x000fea0003800000 */
.L_x_512:
[----:B------:R-:W-:Y:S01]  /*1e9a0*/  IMAD R31, R31, R17, R2 ;  /* 0x000000111f1f7224 */ /* 0x000fe200078e0202 */
[----:B------:R-:W-:Y:S06]  /*1e9b0*/  @P2 BRA `(.L_x_514) ;  /* 0x0000003000002947 */ /* 0x000fec0003800000 */
[----:B------:R-:W-:Y:S02]  /*1e9c0*/  ULDC.64 UR4, c[0x0][0x208] ;  /* 0x0000820000047ab9 */ /* 0x000fe40000000a00 */
[----:B------:R0:W-:Y:S01]  /*1e9d0*/  STG.E.U8 desc[UR4][R10.64+0xe9], R31 ;  /* 0x0000e91f0a007986 */ /* 0x0001e2000c101104 */
[----:B------:R-:W-:Y:S05]  /*1e9e0*/  BRA `(.L_x_514) ;  /* 0x0000002c00f47947 */ /* 0x000fea0003800000 */
.L_x_33:
[----:B------:R-:W2:Y:S04]  /*1e9f0*/  LDL.LU R2, [R1+0x80] ;  /* 0x0000800001027983 */ /* 0x000ea80000300800 */
[----:B------:R-:W3:Y:S04]  /*1ea00*/  LDL.LU R21, [R1+0x84] ;  /* 0x0000840001157983 */ /* 0x000ee80000300800 */
[----:B------:R-:W4:Y:S04]  /*1ea10*/  LDL.LU R20, [R1+0x88] ;  /* 0x0000880001147983 */ /* 0x000f280000300800 */
[----:B------:R-:W5:Y:S04]  /*1ea20*/  LDL.LU R12, [R1+0x8c] ;  /* 0x00008c00010c7983 */ /* 0x000f680000300800 */
[----:B------:R-:W3:Y:S04]  /*1ea30*/  LDL.LU R3, [R1+0x90] ;  /* 0x0000900001037983 */ /* 0x000ee80000300800 */
[----:B------:R-:W5:Y:S04]  /*1ea40*/  LDL.LU R15, [R1+0x94] ;  /* 0x00009400010f7983 */ /* 0x000f680000300800 */
[----:B------:R-:W5:Y:S01]  /*1ea50*/  LDL.LU R14, [R1+0x98] ;  /* 0x00009800010e7983 */ /* 0x000f620000300800 */
[C---:B------:R-:W-:Y:S01]  /*1ea60*/  ISETP.GE.AND P2, PT, R19.reuse, 0x1, PT ;  /* 0x000000011300780c */ /* 0x040fe20003f46270 */
[----:B------:R-:W-:Y:S01]  /*1ea70*/  ULDC.64 UR4, c[0x0][0x208] ;  /* 0x0000820000047ab9 */ /* 0x000fe20000000a00 */
[----:B------:R-:W-:Y:S01]  /*1ea80*/  ISETP.GE.AND P3, PT, R19, 0x9, PT ;  /* 0x000000091300780c */ /* 0x000fe20003f66270 */
[----:B------:R-:W5:Y:S01]  /*1ea90*/  LDL.LU R13, [R1+0x9c] ;  /* 0x00009c00010d7983 */ /* 0x000f620000300800 */
[----:B------:R-:W-:-:S02]  /*1eaa0*/  ISETP.LT.OR P0, PT, R0, 0x1, !P2 ;  /* 0x000000010000780c */ /* 0x000fc40005701670 */
[C---:B------:R-:W-:Y:S01]  /*1eab0*/  ISETP.LT.OR P4, PT, R0.reuse, 0xa, !P2 ;  /* 0x0000000a0000780c */ /* 0x040fe20005781670 */
[----:B------:R-:W5:Y:S01]  /*1eac0*/  LDL.LU R227, [R1+0x74] ;  /* 0x0000740001e37983 */ /* 0x000f620000300800 */
[----:B------:R-:W-:-:S03]  /*1ead0*/  ISETP.LT.OR P1, PT, R0, 0x9, !P2 ;  /* 0x000000090000780c */ /* 0x000fc60005721670 */
[----:B------:R-:W5:Y:S06]  /*1eae0*/  LDL.LU R226, [R1+0x78] ;  /* 0x0000780001e27983 */ /* 0x000f6c0000300800 */
[----:B--2---:R-:W-:-:S05]  /*1eaf0*/  @!P0 IMAD R2, R2, R17, RZ ;  /* 0x0000001102028224 */ /* 0x004fca00078e02ff */
[----:B------:R1:W-:Y:S01]  /*1eb00*/  @!P0 STG.E.U8 desc[UR4][R6.64], R2 ;  /* 0x0000000206008986 */ /* 0x0003e2000c101104 */
[----:B------:R-:W-:Y:S01]  /*1eb10*/  ISETP.LT.OR P0, PT, R0, 0x2, !P2 ;  /* 0x000000020000780c */ /* 0x000fe20005701670 */
[----:B---3--:R-:W-:-:S12]  /*1eb20*/  @!P1 IMAD R3, R3, R17, RZ ;  /* 0x0000001103039224 */ /* 0x008fd800078e02ff */
[----:B-1----:R-:W-:-:S05]  /*1eb30*/  @!P0 IMAD R2, R21, R17, RZ ;  /* 0x0000001115028224 */ /* 0x002fca00078e02ff */
[----:B------:R4:W-:Y:S01]  /*1eb40*/  @!P0 STG.E.U8 desc[UR4][R6.64+0x1], R2 ;  /* 0x0000010206008986 */ /* 0x0009e2000c101104 */
[----:B------:R-:W-:-:S13]  /*1eb50*/  ISETP.LT.OR P0, PT, R0, 0x1, !P3 ;  /* 0x000000010000780c */ /* 0x000fda0005f01670 */
[----:B----4-:R-:W-:-:S05]  /*1eb60*/  @!P0 IMAD R2, R20, R17, RZ ;  /* 0x0000001114028224 */ /* 0x010fca00078e02ff */
[----:B------:R5:W-:Y:S01]  /*1eb70*/  @!P0 STG.E.U8 desc[UR4][R8.64], R2 ;  /* 0x0000000208008986 */ /* 0x000be2000c101104 */
[----:B------:R-:W-:Y:S01]  /*1eb80*/  ISETP.LT.OR P0, PT, R0, 0x2, !P3 ;  /* 0x000000020000780c */ /* 0x000fe20005f01670 */
[----:B-----5:R-:W-:-:S12]  /*1eb90*/  @!P4 IMAD R2, R15, R17, RZ ;  /* 0x000000110f02c224 */ /* 0x020fd800078e02ff */
[----:B------:R-:W-:-:S05]  /*1eba0*/  @!P0 IMAD R12, R12, R17, RZ ;  /* 0x000000110c0c8224 */ /* 0x000fca00078e02ff */
[----:B------:R1:W-:Y:S01]  /*1ebb0*/  @!P0 STG.E.U8 desc[UR4][R8.64+0x1], R12 ;  /* 0x0000010c08008986 */ /* 0x0003e2000c101104 */
[----:B------:R-:W-:-:S03]  /*1ebc0*/  ISETP.LT.OR P0, PT, R0, 0x9, !P3 ;  /* 0x000000090000780c */ /* 0x000fc60005f01670 */
[----:B------:R2:W-:Y:S04]  /*1ebd0*/  @!P4 STG.E.U8 desc[UR4][R6.64+0x9], R2 ;  /* 0x000009020600c986 */ /* 0x0005e8000c101104 */
[----:B------:R-:W-:Y:S04]  /*1ebe0*/  @!P1 STG.E.U8 desc[UR4][R6.64+0x8], R3 ;  /* 0x0000080306009986 */ /* 0x000fe8000c101104 */
[----:B-1----:R-:W3:Y:S01]  /*1ebf0*/  LDL.LU R12, [R1+0x70] ;  /* 0x00007000010c7983 */ /* 0x002ee20000300800 */
[----:B------:R-:W-:Y:S02]  /*1ec00*/  ISETP.GE.AND P1, PT, R19, 0x81, PT ;  /* 0x000000811300780c */ /* 0x000fe40003f26270 */
[----:B------:R-:W-:Y:S01]  /*1ec10*/  ISETP.LT.OR P4, PT, R0, 0xa, !P3 ;  /* 0x0000000a0000780c */ /* 0x000fe20005f81670 */
[----:B--2---:R-:W-:Y:S01]  /*1ec20*/  @!P0 IMAD R2, R14, R17, RZ ;  /* 0x000000110e028224 */ /* 0x004fe200078e02ff */
[----:B------:R-:W-:-:S04]  /*1ec30*/  ISETP.LT.OR P5, PT, R0, 0x1, !P1 ;  /* 0x000000010000780c */ /* 0x000fc80004fa1670 */
[----:B------:R1:W-:Y:S04]  /*1ec40*/  @!P0 STG.E.U8 desc[UR4][R8.64+0x8], R2 ;  /* 0x0000080208008986 */ /* 0x0003e8000c101104 */
[----:B-1----:R-:W2:Y:S03]  /*1ec50*/  LDL.LU R2, [R1+0x60] ;  /* 0x0000600001027983 */ /* 0x002ea60000300800 */
[----:B------:R-:W-:Y:S01]  /*1ec60*/  @!P4 IMAD R3, R13, R17, RZ ;  /* 0x000000110d03c224 */ /* 0x000fe200078e02ff */
[----:B------:R-:W4:Y:S04]  /*1ec70*/  LDL.LU R225, [R1+0x7c] ;  /* 0x00007c0001e17983 */ /* 0x000f280000300800 */
[----:B------:R-:W5:Y:S04]  /*1ec80*/  LDL.LU R224, [R1+0x40] ;  /* 0x0000400001e07983 */ /* 0x000f680000300800 */
[----:B------:R-:W5:Y:S04]  /*1ec90*/  LDL.LU R23, [R1+0x44] ;  /* 0x0000440001177983 */ /* 0x000f680000300800 */
[----:B------:R-:W5:Y:S04]  /*1eca0*/  LDL.LU R22, [R1+0x48] ;  /* 0x0000480001167983 */ /* 0x000f680000300800 */
[----:B------:R-:W5:Y:S01]  /*1ecb0*/  LDL.LU R21, [R1+0x4c] ;  /* 0x00004c0001157983 */ /* 0x000f620000300800 */
[----:B------:R-:W-:-:S03]  /*1ecc0*/  ISETP.GE.AND P0, PT, R19, 0x89, PT ;  /* 0x000000891300780c */ /* 0x000fc60003f06270 */
[----:B------:R-:W5:Y:S04]  /*1ecd0*/  LDL.LU R20, [R1+0x50] ;  /* 0x0000500001147983 */ /* 0x000f680000300800 */
[----:B------:R-:W5:Y:S04]  /*1ece0*/  LDL.LU R15, [R1+0x54] ;  /* 0x00005400010f7983 */ /* 0x000f680000300800 */
[----:B------:R-:W5:Y:S04]  /*1ecf0*/  LDL.LU R14, [R1+0x58] ;  /* 0x00005800010e7983 */ /* 0x000f680000300800 */
[----:B------:R-:W5:Y:S04]  /*1ed00*/  LDL.LU R13, [R1+0x5c] ;  /* 0x00005c00010d7983 */ /* 0x000f680000300800 */
[----:B------:R-:W3:Y:S04]  /*1ed10*/  LDL.LU R19, [R1+0x6c] ;  /* 0x00006c0001137983 */ /* 0x000ee80000300800 */
[----:B------:R1:W-:Y:S04]  /*1ed20*/  @!P4 STG.E.U8 desc[UR4][R8.64+0x9], R3 ;  /* 0x000009030800c986 */ /* 0x0003e8000c101104 */
[----:B-1----:R-:W4:Y:S01]  /*1ed30*/  LDL.LU R3, [R1+0x64] ;  /* 0x0000640001037983 */ /* 0x002f220000300800 */
[----:B--2---:R-:W-:-:S05]  /*1ed40*/  @!P5 IMAD R2, R2, R17, RZ ;  /* 0x000000110202d224 */ /* 0x004fca00078e02ff */
[----:B------:R1:W-:Y:S04]  /*1ed50*/  @!P5 STG.E.U8 desc[UR4][R4.64], R2 ;  /* 0x000000020400d986 */ /* 0x0003e8000c101104 */
[----:B-1----:R-:W2:Y:S01]  /*1ed60*/  LDL.LU R2, [R1+0x68] ;  /* 0x0000680001027983 */ /* 0x002ea20000300800 */
[C---:B------:R-:W-:Y:S02]  /*1ed70*/  ISETP.LT.OR P4, PT, R0.reuse, 0x2, !P1 ;  /* 0x000000020000780c */ /* 0x040fe40004f81670 */
[----:B------:R-:W-:-:S11]  /*1ed80*/  ISETP.LT.OR P5, PT, R0, 0x1, !P0 ;  /* 0x000000010000780c */ /* 0x000fd600047a1670 */
[----:B----4-:R-:W-:-:S05]  /*1ed90*/  @!P4 IMAD R3, R3, R17, RZ ;  /* 0x000000110303c224 */ /* 0x010fca00078e02ff */
[----:B------:R3:W-:Y:S01]  /*1eda0*/  @!P4 STG.E.U8 desc[UR4][R4.64+0x1], R3 ;  /* 0x000001030400c986 */ /* 0x0007e2000c101104 */
[----:B------:R-:W-:-:S13]  /*1edb0*/  ISETP.LT.OR P4, PT, R0, 0x2, !P0 ;  /* 0x000000020000780c */ /* 0x000fda0004781670 */
[----:B---3--:R-:W-:Y:S02]  /*1edc0*/  @!P4 IMAD R3, R19, R17, RZ ;  /* 0x000000111303c224 */ /* 0x008fe400078e02ff */
[----:B------:R-:W3:Y:S04]  /*1edd0*/  LDL.LU R19, [R1+0x2c] ;  /* 0x00002c0001137983 */ /* 0x000ee80000300800 */
[----:B------:R1:W-:Y:S01]  /*1ede0*/  @!P4 STG.E.U8 desc[UR4][R10.64+0x1], R3 ;  /* 0x000001030a00c986 */ /* 0x0003e2000c101104 */
[----:B------:R-:W-:-:S13]  /*1edf0*/  ISETP.LT.OR P4, PT, R0, 0xa, !P1 ;  /* 0x0000000a0000780c */ /* 0x000fda0004f81670 */
[-C--:B-1----:R-:W-:Y:S02]  /*1ee00*/  @!P4 IMAD R3, R227, R17.reuse, RZ ;  /* 0x00000011e303c224 */ /* 0x082fe400078e02ff */
[----:B--2---:R-:W-:-:S05]  /*1ee10*/  @!P5 IMAD R2, R2, R17, RZ ;  /* 0x000000110202d224 */ /* 0x004fca00078e02ff */
[----:B------:R1:W-:Y:S01]  /*1ee20*/  @!P5 STG.E.U8 desc[UR4][R10.64], R2 ;  /* 0x000000020a00d986 */ /* 0x0003e2000c101104 */
[----:B------:R-:W-:-:S13]  /*1ee30*/  ISETP.LT.OR P5, PT, R0, 0x9, !P1 ;  /* 0x000000090000780c */ /* 0x000fda0004fa1670 */
[-C--:B-1----:R-:W-:Y:S01]  /*1ee40*/  @!P5 IMAD R2, R12, R17.reuse, RZ ;  /* 0x000000110c02d224 */ /* 0x082fe200078e02ff */
[----:B------:R-:W-:Y:S04]  /*1ee50*/  @!P4 STG.E.U8 desc[UR4][R4.64+0x9], R3 ;  /* 0x000009030400c986 */ /* 0x000fe8000c101104 */
[----:B------:R1:W-:Y:S01]  /*1ee60*/  @!P5 STG.E.U8 desc[UR4][R4.64+0x8], R2 ;  /* 0x000008020400d986 */ /* 0x0003e2000c101104 */
[C---:B------:R-:W-:Y:S02]  /*1ee70*/  ISETP.LT.OR P5, PT, R0.reuse, 0x9, !P0 ;  /* 0x000000090000780c */ /* 0x040fe400047a1670 */
[----:B------:R-:W-:Y:S01]  /*1ee80*/  ISETP.LT.OR P4, PT, R0, 0xa, !P0 ;  /* 0x0000000a0000780c */ /* 0x000fe20004781670 */
[----:B------:R-:W2:Y:S04]  /*1ee90*/  LDL.LU R12, [R1+0x30] ;  /* 0x00003000010c7983 */ /* 0x000ea80000300800 */
[----:B------:R-:W4:Y:S06]  /*1eea0*/  LDL.LU R227, [R1+0x34] ;  /* 0x0000340001e37983 */ /* 0x000f2c0000300800 */
[----:B-1----:R-:W-:-:S02]  /*1eeb0*/  @!P5 IMAD R2, R226, R17, RZ ;  /* 0x00000011e202d224 */ /* 0x002fc400078e02ff */
[----:B------:R-:W-:Y:S01]  /*1eec0*/  @!P4 IMAD R3, R225, R17, RZ ;  /* 0x00000011e103c224 */ /* 0x000fe200078e02ff */
[----:B------:R-:W2:Y:S04]  /*1eed0*/  LDL.LU R226, [R1+0x38] ;  /* 0x0000380001e27983 */ /* 0x000ea80000300800 */
[----:B------:R5:W-:Y:S01]  /*1eee0*/  @!P5 STG.E.U8 desc[UR4][R10.64+0x8], R2 ;  /* 0x000008020a00d986 */ /* 0x000be2000c101104 */
[----:B------:R-:W-:-:S03]  /*1eef0*/  ISETP.LT.OR P5, PT, R0, 0x11, !P2 ;  /* 0x000000110000780c */ /* 0x000fc600057a1670 */
[----:B------:R1:W-:Y:S01]  /*1ef00*/  @!P4 STG.E.U8 desc[UR4][R10.64+0x9], R3 ;  /* 0x000009030a00c986 */ /* 0x0003e2000c101104 */
[----:B------:R-:W-:-:S09]  /*1ef10*/  ISETP.LT.OR P4, PT, R0, 0x12, !P2 ;  /* 0x000000120000780c */ /* 0x000fd20005781670 */
[----:B-----5:R-:W-:-:S05]  /*1ef20*/  @!P5 IMAD R2, R224, R17, RZ ;  /* 0x00000011e002d224 */ /* 0x020fca00078e02ff */
[----:B------:R5:W-:Y:S01]  /*1ef30*/  @!P5 STG.E.U8 desc[UR4][R6.64+0x10], R2 ;  /* 0x000010020600d986 */ /* 0x000be2000c101104 */
[----:B------:R-:W-:Y:S01]  /*1ef40*/  ISETP.LT.OR P5, PT, R0, 0x11, !P3 ;  /* 0x000000110000780c */ /* 0x000fe20005fa1670 */
[----:B-1----:R-:W-:-:S05]  /*1ef50*/  @!P4 IMAD R3, R23, R17, RZ ;  /* 0x000000111703c224 */ /* 0x002fca00078e02ff */
[----:B------:R1:W-:Y:S01]  /*1ef60*/  @!P4 STG.E.U8 desc[UR4][R6.64+0x11], R3 ;  /* 0x000011030600c986 */ /* 0x0003e2000c101104 */
[----:B------:R-:W-:-:S06]  /*1ef70*/  ISETP.LT.OR P4, PT, R0, 0x12, !P3 ;  /* 0x000000120000780c */ /* 0x000fcc0005f81670 */
        /* <DEDUP_REMOVED lines=10> */
[----:B------:R-:W-:Y:S07]  /*1f020*/  @!P4 STG.E.U8 desc[UR4][R6.64+0x19], R3 ;  /* 0x000019030600c986 */ /* 0x000fee000c101104 */
[----:B-----5:R-:W-:-:S05]  /*1f030*/  @!P5 IMAD R2, R14, R17, RZ ;  /* 0x000000110e02d224 */ /* 0x020fca00078e02ff */
[----:B------:R1:W-:Y:S04]  /*1f040*/  @!P5 STG.E.U8 desc[UR4][R8.64+0x18], R2 ;  /* 0x000018020800d986 */ /* 0x0003e8000c101104 */
[----:B-1----:R-:W5:Y:S01]  /*1f050*/  LDL.LU R2, [R1+0x20] ;  /* 0x0000200001027983 */ /* 0x002f620000300800 */
[C---:B------:R-:W-:Y:S02]  /*1f060*/  ISETP.LT.OR P4, PT, R0.reuse, 0x1a, !P3 ;  /* 0x0000001a0000780c */ /* 0x040fe40005f81670 */
[----:B------:R-:W-:Y:S01]  /*1f070*/  ISETP.LT.OR P5, PT, R0, 0x11, !P1 ;  /* 0x000000110000780c */ /* 0x000fe20004fa1670 */
[----:B------:R-:W2:Y:S04]  /*1f080*/  LDL.LU R225, [R1+0x3c] ;  /* 0x00003c0001e17983 */ /* 0x000ea80000300800 */
[----:B------:R-:W2:Y:S04]  /*1f090*/  LDL.LU R224, [R1] ;  /* 0x0000000001e07983 */ /* 0x000ea80000300800 */
[----:B------:R-:W2:Y:S02]  /*1f0a0*/  LDL.LU R23, [R1+0x4] ;  /* 0x0000040001177983 */ /* 0x000ea40000300800 */
[----:B------:R-:W-:-:S02]  /*1f0b0*/  @!P4 IMAD R3, R13, R17, RZ ;  /* 0x000000110d03c224 */ /* 0x000fc400078e02ff */
[----:B------:R-:W2:Y:S04]  /*1f0c0*/  LDL.LU R22, [R1+0x8] ;  /* 0x0000080001167983 */ /* 0x000ea80000300800 */
[----:B------:R-:W2:Y:S04]  /*1f0d0*/  LDL.LU R13, [R1+0xc] ;  /* 0x00000c00010d7983 */ /* 0x000ea80000300800 */
[----:B------:R-:W2:Y:S04]  /*1f0e0*/  LDL.LU R15, [R1+0x10] ;  /* 0x00001000010f7983 */ /* 0x000ea80000300800 */
[----:B------:R-:W2:Y:S04]  /*1f0f0*/  LDL.LU R21, [R1+0x14] ;  /* 0x0000140001157983 */ /* 0x000ea80000300800 */
[----:B------:R-:W2:Y:S04]  /*1f100*/  LDL.LU R20, [R1+0x18] ;  /* 0x0000180001147983 */ /* 0x000ea80000300800 */
[----:B------:R-:W2:Y:S04]  /*1f110*/  LDL.LU R14, [R1+0x1c] ;  /* 0x00001c00010e7983 */ /* 0x000ea80000300800 */
[----:B------:R1:W-:Y:S04]  /*1f120*/  @!P4 STG.E.U8 desc[UR4][R8.64+0x19], R3 ;  /* 0x000019030800c986 */ /* 0x0003e8000c101104 */
[----:B-1----:R-:W3:Y:S01]  /*1f130*/  LDL.LU R3, [R1+0x24] ;  /* 0x0000240001037983 */ /* 0x002ee20000300800 */
[----:B-----5:R-:W-:-:S05]  /*1f140*/  @!P5 IMAD R2, R2, R17, RZ ;  /* 0x000000110202d224 */ /* 0x020fca00078e02ff */
[----:B------:R1:W-:Y:S04]  /*1f150*/  @!P5 STG.E.U8 desc[UR4][R4.64+0x10], R2 ;  /* 0x000010020400d986 */ /* 0x0003e8000c101104 */
[----:B-1----:R-:W5:Y:S01]  /*1f160*/  LDL.LU R2, [R1+0x28] ;  /* 0x0000280001027983 */ /* 0x002f620000300800 */
[C---:B------:R-:W-:Y:S02]  /*1f170*/  ISETP.LT.OR P4, PT, R0.reuse, 0x12, !P1 ;  /* 0x000000120000780c */ /* 0x040fe40004f81670 */
[----:B------:R-:W-:-:S11]  /*1f180*/  ISETP.LT.OR P5, PT, R0, 0x11, !P0 ;  /* 0x000000110000780c */ /* 0x000fd600047a1670 */
[----:B---3--:R-:W-:-:S05]  /*1f190*/  @!P4 IMAD R3, R3, R17, RZ ;  /* 0x000000110303c224 */ /* 0x008fca00078e02ff */
[----:B------:R1:W-:Y:S01]  /*1f1a0*/  @!P4 STG.E.U8 desc[UR4][R4.64+0x11], R3 ;  /* 0x000011030400c986 */ /* 0x0003e2000c101104 */
[----:B------:R-:W-:-:S13]  /*1f1b0*/  ISETP.LT.OR P4, PT, R0, 0x12, !P0 ;  /* 0x000000120000780c */ /* 0x000fda0004781670 */
[----:B-1----:R-:W-:-:S05]  /*1f1c0*/  @!P4 IMAD R3, R19, R17, RZ ;  /* 0x000000111303c224 */ /* 0x002fca00078e02ff */
[----:B------:R4:W-:Y:S01]  /*1f1d0*/  @!P4 STG.E.U8 desc[UR4][R10.64+0x11], R3 ;  /* 0x000011030a00c986 */ /* 0x0009e2000c101104 */
[----:B------:R-:W-:-:S13]  /*1f1e0*/  ISETP.LT.OR P4, PT, R0, 0x1a, !P1 ;  /* 0x0000001a0000780c */ /* 0x000fda0004f81670 */
[-C--:B----4-:R-:W-:Y:S02]  /*1f1f0*/  @!P4 IMAD R3, R227, R17.reuse, RZ ;  /* 0x00000011e303c224 */ /* 0x090fe400078e02ff */
[----:B-----5:R-:W-:-:S05]  /*1f200*/  @!P5 IMAD R2, R2, R17, RZ ;  /* 0x000000110202d224 */ /* 0x020fca00078e02ff */
[----:B------:R2:W-:Y:S01]  /*1f210*/  @!P5 STG.E.U8 desc[UR4][R10.64+0x10], R2 ;  /* 0x000010020a00d986 */ /* 0x0005e2000c101104 */
[----:B------:R-:W-:-:S13]  /*1f220*/  ISETP.LT.OR P5, PT, R0, 0x19, !P1 ;  /* 0x000000190000780c */ /* 0x000fda0004fa1670 */
[----:B--2---:R-:W-:-:S05]  /*1f230*/  @!P5 IMAD R2, R12, R17, RZ ;  /* 0x000000110c02d224 */ /* 0x004fca00078e02ff */
[----:B------:R1:W-:Y:S01]  /*1f240*/  @!P5 STG.E.U8 desc[UR4][R4.64+0x18], R2 ;  /* 0x000018020400d986 */ /* 0x0003e2000c101104 */
[----:B------:R-:W-:-:S03]  /*1f250*/  ISETP.LT.OR P5, PT, R0, 0x19, !P0 ;  /* 0x000000190000780c */ /* 0x000fc600047a1670 */
[----:B------:R-:W-:Y:S01]  /*1f260*/  @!P4 STG.E.U8 desc[UR4][R4.64+0x19], R3 ;  /* 0x000019030400c986 */ /* 0x000fe2000c101104 */
[----:B------:R-:W-:-:S09]  /*1f270*/  ISETP.LT.OR P4, PT, R0, 0x1a, !P0 ;  /* 0x0000001a0000780c */ /* 0x000fd20004781670 */
[----:B-1----:R-:W-:-:S05]  /*1f280*/  @!P5 IMAD R2, R226, R17, RZ ;  /* 0x00000011e202d224 */ /* 0x002fca00078e02ff */
[----:B------:R1:W-:Y:S01]  /*1f290*/  @!P5 STG.E.U8 desc[UR4][R10.64+0x18], R2 ;  /* 0x000018020a00d986 */ /* 0x0003e2000c101104 */
[----:B------:R-:W-:Y:S01]  /*1f2a0*/  ISETP.LT.OR P5, PT, R0, 0x21, !P2 ;  /* 0x000000210000780c */ /* 0x000fe200057a1670 */
[----:B-1----:R-:W-:-:S12]  /*1f2b0*/  @!P4 IMAD R2, R225, R17, RZ ;  /* 0x00000011e102c224 */ /* 0x002fd800078e02ff */
[----:B------:R-:W-:Y:S01]  /*1f2c0*/  @!P5 IMAD R3, R224, R17, RZ ;  /* 0x00000011e003d224 */ /* 0x000fe200078e02ff */
[----:B------:R1:W-:Y:S01]  /*1f2d0*/  @!P4 STG.E.U8 desc[UR4][R10.64+0x19], R2 ;  /* 0x000019020a00c986 */ /* 0x0003e2000c101104 */
[----:B------:R-:W-:-:S03]  /*1f2e0*/  ISETP.LT.OR P4, PT, R0, 0x22, !P2 ;  /* 0x000000220000780c */ /* 0x000fc60005781670 */
[----:B------:R2:W-:Y:S01]  /*1f2f0*/  @!P5 STG.E.U8 desc[UR4][R6.64+0x20], R3 ;  /* 0x000020030600d986 */ /* 0x0005e2000c101104 */
[----:B------:R-:W-:-:S09]  /*1f300*/  ISETP.LT.OR P5, PT, R0, 0x21, !P3 ;  /* 0x000000210000780c */ /* 0x000fd20005fa1670 */
[----:B-1----:R-:W-:-:S04]  /*1f310*/  @!P4 IMAD R2, R23, R17, RZ ;  /* 0x000000111702c224 */ /* 0x002fc800078e02ff */
[----:B--2---:R-:W-:Y:S01]  /*1f320*/  @!P5 IMAD R3, R22, R17, RZ ;  /* 0x000000111603d224 */ /* 0x004fe200078e02ff */
[----:B------:R-:W-:Y:S01]  /*1f330*/  @!P4 STG.E.U8 desc[UR4][R6.64+0x21], R2 ;  /* 0x000021020600c986 */ /* 0x000fe2000c101104 */
[----:B------:R-:W-:-:S03]  /*1f340*/  ISETP.LT.OR P4, PT, R0, 0x22, !P3 ;  /* 0x000000220000780c */ /* 0x000fc60005f81670 */
[----:B------:R1:W-:Y:S01]  /*1f350*/  @!P5 STG.E.U8 desc[UR4][R8.64+0x20], R3 ;  /* 0x000020030800d986 */ /* 0x0003e2000c101104 */
[----:B------:R-:W-:-:S09]  /*1f360*/  ISETP.LT.OR P5, PT, R0, 0x29, !P2 ;  /* 0x000000290000780c */ /* 0x000fd200057a1670 */
[----:B------:R-:W-:-:S04]  /*1f370*/  @!P4 IMAD R13, R13, R17, RZ ;  /* 0x000000110d0dc224 */ /* 0x000fc800078e02ff */
[----:B------:R-:W-:Y:S01]  /*1f380*/  @!P5 IMAD R15, R15, R17, RZ ;  /* 0x000000110f0fd224 */ /* 0x000fe200078e02ff */
[----:B------:R2:W-:Y:S01]  /*1f390*/  @!P4 STG.E.U8 desc[UR4][R8.64+0x21], R13 ;  /* 0x0000210d0800c986 */ /* 0x0005e2000c101104 */
[----:B------:R-:W-:-:S03]  /*1f3a0*/  ISETP.LT.OR P4, PT, R0, 0x2a, !P2 ;  /* 0x0000002a0000780c */ /* 0x000fc60005781670 */
[----:B------:R3:W-:Y:S01]  /*1f3b0*/  @!P5 STG.E.U8 desc[UR4][R6.64+0x28], R15 ;  /* 0x0000280f0600d986 */ /* 0x0007e2000c101104 */
[----:B------:R-:W-:-:S09]  /*1f3c0*/  ISETP.LT.OR P5, PT, R0, 0x29, !P3 ;  /* 0x000000290000780c */ /* 0x000fd20005fa1670 */
[----:B------:R-:W-:-:S04]  /*1f3d0*/  @!P4 IMAD R19, R21, R17, RZ ;  /* 0x000000111513c224 */ /* 0x000fc800078e02ff */
[----:B------:R-:W-:Y:S01]  /*1f3e0*/  @!P5 IMAD R21, R20, R17, RZ ;  /* 0x000000111415d224 */ /* 0x000fe200078e02ff */
[----:B------:R-:W-:Y:S01]  /*1f3f0*/  @!P4 STG.E.U8 desc[UR4][R6.64+0x29], R19 ;  /* 0x000029130600c986 */ /* 0x000fe2000c101104 */
[----:B------:R-:W-:-:S03]  /*1f400*/  ISETP.LT.OR P4, PT, R0, 0x2a, !P3 ;  /* 0x0000002a0000780c */ /* 0x000fc60005f81670 */
[----:B------:R-:W-:Y:S01]  /*1f410*/  @!P5 STG.E.U8 desc[UR4][R8.64+0x28], R21 ;  /* 0x000028150800d986 */ /* 0x000fe2000c101104 */
[----:B------:R-:W-:-:S09]  /*1f420*/  ISETP.LT.OR P5, PT, R0, 0x21, !P1 ;  /* 0x000000210000780c */ /* 0x000fd20004fa1670 */
[----:B-1----:R-:W-:-:S04]  /*1f430*/  @!P4 IMAD R3, R14, R17, RZ ;  /* 0x000000110e03c224 */ /* 0x002fc800078e02ff */
[----:B--2---:R-:W-:Y:S01]  /*1f440*/  @!P5 IMAD R13, R216, R17, RZ ;  /* 0x00000011d80dd224 */ /* 0x004fe200078e02ff */
[----:B------:R1:W-:Y:S01]  /*1f450*/  @!P4 STG.E.U8 desc[UR4][R8.64+0x29], R3 ;  /* 0x000029030800c986 */ /* 0x0003e2000c101104 */
[----:B------:R-:W-:-:S03]  /*1f460*/  ISETP.LT.OR P4, PT, R0, 0x22, !P1 ;  /* 0x000000220000780c */ /* 0x000fc60004f81670 */
[----:B------:R2:W-:Y:S01]  /*1f470*/  @!P5 STG.E.U8 desc[UR4][R4.64+0x20], R13 ;  /* 0x0000200d0400d986 */ /* 0x0005e2000c101104 */
[----:B------:R-:W-:-:S09]  /*1f480*/  ISETP.LT.OR P5, PT, R0, 0x21, !P0 ;  /* 0x000000210000780c */ /* 0x000fd200047a1670 */
[----:B------:R-:W-:-:S04]  /*1f490*/  @!P4 IMAD R217, R217, R17, RZ ;  /* 0x00000011d9d9c224 */ /* 0x000fc800078e02ff */
[----:B---3--:R-:W-:Y:S01]  /*1f4a0*/  @!P5 IMAD R15, R218, R17, RZ ;  /* 0x00000011da0fd224 */ /* 0x008fe200078e02ff */
[----:B------:R-:W-:Y:S01]  /*1f4b0*/  @!P4 STG.E.U8 desc[UR4][R4.64+0x21], R217 ;  /* 0x000021d90400c986 */ /* 0x000fe2000c101104 */
[----:B------:R-:W-:-:S03]  /*1f4c0*/  ISETP.LT.OR P4, PT, R0, 0x22, !P0 ;  /* 0x000000220000780c */ /* 0x000fc60004781670 */
[----:B------:R3:W-:Y:S01]  /*1f4d0*/  @!P5 STG.E.U8 desc[UR4][R10.64+0x20], R15 ;  /* 0x0000200f0a00d986 */ /* 0x0007e2000c101104 */
[----:B------:R-:W-:-:S09]  /*1f4e0*/  ISETP.LT.OR P5, PT, R0, 0x29, !P1 ;  /* 0x000000290000780c */ /* 0x000fd20004fa1670 */
[----:B------:R-:W-:-:S04]  /*1f4f0*/  @!P4 IMAD R219, R219, R17, RZ ;  /* 0x00000011dbdbc224 */ /* 0x000fc800078e02ff */
[----:B-1----:R-:W-:Y:S01]  /*1f500*/  @!P5 IMAD R3, R220, R17, RZ ;  /* 0x00000011dc03d224 */ /* 0x002fe200078e02ff */
[----:B------:R-:W-:Y:S01]  /*1f510*/  @!P4 STG.E.U8 desc[UR4][R10.64+0x21], R219 ;  /* 0x000021db0a00c986 */ /* 0x000fe2000c101104 */
[----:B------:R-:W-:-:S03]  /*1f520*/  ISETP.LT.OR P4, PT, R0, 0x2a, !P1 ;  /* 0x0000002a0000780c */ /* 0x000fc60004f81670 */
[----:B------:R1:W-:Y:S01]  /*1f530*/  @!P5 STG.E.U8 desc[UR4][R4.64+0x28], R3 ;  /* 0x000028030400d986 */ /* 0x0003e2000c101104 */
[----:B------:R-:W-:-:S09]  /*1f540*/  ISETP.LT.OR P5, PT, R0, 0x29, !P0 ;  /* 0x000000290000780c */ /* 0x000fd200047a1670 */
[----:B------:R-:W-:-:S04]  /*1f550*/  @!P4 IMAD R221, R221, R17, RZ ;  /* 0x00000011ddddc224 */ /* 0x000fc800078e02ff */
[----:B--2---:R-:W-:Y:S01]  /*1f560*/  @!P5 IMAD R13, R222, R17, RZ ;  /* 0x00000011de0dd224 */ /* 0x004fe200078e02ff */
[----:B------:R-:W-:Y:S01]  /*1f570*/  @!P4 STG.E.U8 desc[UR4][R4.64+0x29], R221 ;  /* 0x000029dd0400c986 */ /* 0x000fe2000c101104 */
        /* <DEDUP_REMOVED lines=542> */
[C---:B------:R-:W-:Y:S02]  /*21760*/  ISETP.LT.OR P5, PT, R0.reuse, 0xe9, !P2 ;  /* 0x000000e90000780c */ /* 0x040fe400057a1670 */
[----:B------:R-:W-:-:S07]  /*21770*/  ISETP.LT.OR P2, PT, R0, 0xea, !P2 ;  /* 0x000000ea0000780c */ /* 0x000fce0005741670 */
[----:B------:R-:W-:-:S04]  /*21780*/  @!P4 IMAD R35, R35, R17, RZ ;  /* 0x000000112323c224 */ /* 0x000fc800078e02ff */
[-C--:B---3--:R-:W-:Y:S02]  /*21790*/  @!P5 IMAD R15, R36, R17.reuse, RZ ;  /* 0x00000011240fd224 */ /* 0x088fe400078e02ff */
[----:B------:R-:W-:Y:S01]  /*217a0*/  @!P2 IMAD R37, R37, R17, RZ ;  /* 0x000000112525a224 */ /* 0x000fe200078e02ff */
[----:B------:R-:W-:Y:S01]  /*217b0*/  @!P4 STG.E.U8 desc[UR4][R8.64+0xe1], R35 ;  /* 0x0000e1230800c986 */ /* 0x000fe2000c101104 */
[C---:B------:R-:W-:Y:S02]  /*217c0*/  ISETP.LT.OR P4, PT, R0.reuse, 0xe9, !P3 ;  /* 0x000000e90000780c */ /* 0x040fe40005f81670 */
[C---:B------:R-:W-:Y:S01]  /*217d0*/  ISETP.LT.OR P3, PT, R0.reuse, 0xea, !P3 ;  /* 0x000000ea0000780c */ /* 0x040fe20005f61670 */
[----:B------:R-:W-:Y:S01]  /*217e0*/  @!P2 STG.E.U8 desc[UR4][R6.64+0xe9], R37 ;  /* 0x0000e9250600a986 */ /* 0x000fe2000c101104 */
[----:B------:R-:W-:-:S03]  /*217f0*/  ISETP.LT.OR P2, PT, R0, 0xe2, !P1 ;  /* 0x000000e20000780c */ /* 0x000fc60004f41670 */
[----:B------:R3:W-:Y:S01]  /*21800*/  @!P5 STG.E.U8 desc[UR4][R6.64+0xe8], R15 ;  /* 0x0000e80f0600d986 */ /* 0x0007e2000c101104 */
[----:B------:R-:W-:-:S05]  /*21810*/  ISETP.LT.OR P5, PT, R0, 0xe1, !P1 ;  /* 0x000000e10000780c */ /* 0x000fca0004fa1670 */
[-C--:B-1----:R-:W-:Y:S02]  /*21820*/  @!P4 IMAD R3, R38, R17.reuse, RZ ;  /* 0x000000112603c224 */ /* 0x082fe400078e02ff */
[-C--:B------:R-:W-:Y:S02]  /*21830*/  @!P3 IMAD R39, R39, R17.reuse, RZ ;  /* 0x000000112727b224 */ /* 0x080fe400078e02ff */
[-C--:B------:R-:W-:Y:S01]  /*21840*/  @!P2 IMAD R25, R25, R17.reuse, RZ ;  /* 0x000000111919a224 */ /* 0x080fe200078e02ff */
[----:B------:R1:W-:Y:S03]  /*21850*/  @!P4 STG.E.U8 desc[UR4][R8.64+0xe8], R3 ;  /* 0x0000e8030800c986 */ /* 0x0003e6000c101104 */
[----:B--2---:R-:W-:Y:S01]  /*21860*/  @!P5 IMAD R13, R24, R17, RZ ;  /* 0x00000011180dd224 */ /* 0x004fe200078e02ff */
[----:B------:R2:W-:Y:S01]  /*21870*/  @!P3 STG.E.U8 desc[UR4][R8.64+0xe9], R39 ;  /* 0x0000e9270800b986 */ /* 0x0005e2000c101104 */
[----:B------:R-:W-:-:S02]  /*21880*/  ISETP.LT.OR P3, PT, R0, 0xe1, !P0 ;  /* 0x000000e10000780c */ /* 0x000fc40004761670 */
[C---:B------:R-:W-:Y:S01]  /*21890*/  ISETP.LT.OR P4, PT, R0.reuse, 0xe2, !P0 ;  /* 0x000000e20000780c */ /* 0x040fe20004781670 */
[----:B------:R4:W-:Y:S01]  /*218a0*/  @!P2 STG.E.U8 desc[UR4][R4.64+0xe1], R25 ;  /* 0x0000e1190400a986 */ /* 0x0009e2000c101104 */
[C---:B------:R-:W-:Y:S02]  /*218b0*/  ISETP.LT.OR P2, PT, R0.reuse, 0xe9, !P1 ;  /* 0x000000e90000780c */ /* 0x040fe40004f41670 */
[C---:B------:R-:W-:Y:S01]  /*218c0*/  ISETP.LT.OR P1, PT, R0.reuse, 0xea, !P1 ;  /* 0x000000ea0000780c */ /* 0x040fe20004f21670 */
[----:B------:R4:W-:Y:S01]  /*218d0*/  @!P5 STG.E.U8 desc[UR4][R4.64+0xe0], R13 ;  /* 0x0000e00d0400d986 */ /* 0x0009e2000c101104 */
[C---:B------:R-:W-:Y:S02]  /*218e0*/  ISETP.LT.OR P5, PT, R0.reuse, 0xe9, !P0 ;  /* 0x000000e90000780c */ /* 0x040fe400047a1670 */
[----:B------:R-:W-:-:S03]  /*218f0*/  ISETP.LT.OR P0, PT, R0, 0xea, !P0 ;  /* 0x000000ea0000780c */ /* 0x000fc60004701670 */
[-C--:B---3--:R-:W-:Y:S02]  /*21900*/  @!P3 IMAD R7, R26, R17.reuse, RZ ;  /* 0x000000111a07b224 */ /* 0x088fe400078e02ff */
[-C--:B------:R-:W-:Y:S02]  /*21910*/  @!P4 IMAD R27, R27, R17.reuse, RZ ;  /* 0x000000111b1bc224 */ /* 0x080fe400078e02ff */
[-C--:B-1----:R-:W-:Y:S02]  /*21920*/  @!P2 IMAD R3, R28, R17.reuse, RZ ;  /* 0x000000111c03a224 */ /* 0x082fe400078e02ff */
[-C--:B------:R-:W-:Y:S02]  /*21930*/  @!P1 IMAD R29, R29, R17.reuse, RZ ;  /* 0x000000111d1d9224 */ /* 0x080fe400078e02ff */
[-C--:B--2---:R-:W-:Y:S02]  /*21940*/  @!P5 IMAD R9, R30, R17.reuse, RZ ;  /* 0x000000111e09d224 */ /* 0x084fe400078e02ff */
[----:B------:R-:W-:Y:S01]  /*21950*/  @!P0 IMAD R31, R31, R17, RZ ;  /* 0x000000111f1f8224 */ /* 0x000fe200078e02ff */
[----:B------:R4:W-:Y:S04]  /*21960*/  @!P3 STG.E.U8 desc[UR4][R10.64+0xe0], R7 ;  /* 0x0000e0070a00b986 */ /* 0x0009e8000c101104 */
[----:B------:R4:W-:Y:S04]  /*21970*/  @!P4 STG.E.U8 desc[UR4][R10.64+0xe1], R27 ;  /* 0x0000e11b0a00c986 */ /* 0x0009e8000c101104 */
[----:B------:R4:W-:Y:S04]  /*21980*/  @!P2 STG.E.U8 desc[UR4][R4.64+0xe8], R3 ;  /* 0x0000e8030400a986 */ /* 0x0009e8000c101104 */
[----:B------:R4:W-:Y:S04]  /*21990*/  @!P1 STG.E.U8 desc[UR4][R4.64+0xe9], R29 ;  /* 0x0000e91d04009986 */ /* 0x0009e8000c101104 */
[----:B------:R4:W-:Y:S04]  /*219a0*/  @!P5 STG.E.U8 desc[UR4][R10.64+0xe8], R9 ;  /* 0x0000e8090a00d986 */ /* 0x0009e8000c101104 */
[----:B------:R4:W-:Y:S02]  /*219b0*/  @!P0 STG.E.U8 desc[UR4][R10.64+0xe9], R31 ;  /* 0x0000e91f0a008986 */ /* 0x0009e4000c101104 */
.L_x_514:
[----:B------:R-:W-:Y:S05]  /*219c0*/  BSYNC B0 ;  /* 0x0000000000007941 */ /* 0x000fea0003800000 */
.L_x_32:
[----:B-12-4-:R-:W2:Y:S04]  /*219d0*/  LDL.LU R3, [R1+0xac] ;  /* 0x0000ac0001037983 */ /* 0x016ea80000300800 */
[----:B------:R-:W2:Y:S01]  /*219e0*/  LDL.LU R2, [R1+0xb0] ;  /* 0x0000b00001027983 */ /* 0x000ea20000300800 */
[----:B------:R-:W-:Y:S01]  /*219f0*/  ULDC UR4, c[0x0][0xc] ;  /* 0x0000030000047ab9 */ /* 0x000fe20000000800 */
[----:B------:R-:W-:Y:S01]  /*21a00*/  ULDC UR5, c[0x0][0x10] ;  /* 0x0000040000057ab9 */ /* 0x000fe20000000800 */
[----:B0--3--:R-:W2:Y:S01]  /*21a10*/  LDC R5, c[0x0][0x14] ;  /* 0x00000500ff057b82 */ /* 0x009ea20000000800 */
[----:B------:R-:W-:Y:S01]  /*21a20*/  UIMAD.WIDE.U32 UR4, UR4, UR5, URZ ;  /* 0x00000005040472a5 */ /* 0x000fe2000f8e003f */
[----:B------:R0:W5:Y:S01]  /*21a30*/  LDL R28, [R1+0xc0] ;  /* 0x0000c000011c7983 */ /* 0x0001620000100800 */
[----:B------:R-:W-:Y:S01]  /*21a40*/  PRMT R0, RZ, 0x7610, R0 ;  /* 0x00007610ff007816 */ /* 0x000fe20000000000 */
[----:B------:R-:W-:-:S03]  /*21a50*/  IMAD.MOV.U32 R22, RZ, RZ, -0x1 ;  /* 0xffffffffff167424 */ /* 0x000fc600078e00ff */
[----:B--2---:R-:W-:-:S04]  /*21a60*/  IMAD.WIDE.U32 R2, R5, UR4, R2 ;  /* 0x0000000405027c25 */ /* 0x004fc8000f8e0002 */
[----:B------:R-:W-:Y:S01]  /*21a70*/  IMAD R5, R5, UR5, RZ ;  /* 0x0000000505057c24 */ /* 0x000fe2000f8e02ff */
[----:B------:R-:W-:Y:S01]  /*21a80*/  ULDC.64 UR4, c[0x0][0x650] ;  /* 0x0001940000047ab9 */ /* 0x000fe20000000a00 */
[----:B------:R-:W-:Y:S02]  /*21a90*/  MOV R21, R2 ;  /* 0x0000000200157202 */ /* 0x000fe40000000f00 */
[----:B------:R-:W-:Y:S01]  /*21aa0*/  IMAD.IADD R23, R3, 0x1, R5 ;  /* 0x0000000103177824 */ /* 0x000fe200078e0205 */
[----:B------:R-:W-:Y:S01]  /*21ab0*/  ISETP.GE.U32.AND P0, PT, R2, UR4, PT ;  /* 0x0000000402007c0c */ /* 0x000fe2000bf06070 */
[----:B------:R-:W-:-:S03]  /*21ac0*/  IMAD.MOV.U32 R2, RZ, RZ, -0x1 ;  /* 0xffffffffff027424 */ /* 0x000fc600078e00ff */
[----:B------:R0:W-:Y:S01]  /*21ad0*/  STL [R1+0xac], R23 ;  /* 0x0000ac1701007387 */ /* 0x0001e20000100800 */
[----:B------:R-:W-:-:S03]  /*21ae0*/  ISETP.GE.U32.AND.EX P0, PT, R23, UR5, PT, P0 ;  /* 0x0000000517007c0c */ /* 0x000fc6000bf06100 */
[----:B------:R0:W-:Y:S04]  /*21af0*/  STL [R1+0xb0], R21 ;  /* 0x0000b01501007387 */ /* 0x0001e80000100800 */
[----:B------:R0:W-:Y:S06]  /*21b00*/  STL [R1+0xbc], R2 ;  /* 0x0000bc0201007387 */ /* 0x0001ec0000100800 */
[----:B------:R-:W-:Y:S05]  /*21b10*/  @P0 BRA `(.L_x_515) ;  /* 0x0000000400780947 */ /* 0x000fea0003800000 */
[----:B------:R-:W1:Y:S01]  /*21b20*/  S2R R14, SR_CTAID.X ;  /* 0x00000000000e7919 */ /* 0x000e620000002500 */
[----:B------:R-:W2:Y:S01]  /*21b30*/  LDC.64 R8, c[0x0][0x628] ;  /* 0x00018a00ff087b82 */ /* 0x000ea20000000a00 */
[----:B------:R-:W-:Y:S01]  /*21b40*/  ULDC UR4, c[0x0][0x150] ;  /* 0x0000540000047ab9 */ /* 0x000fe20000000800 */
[----:B------:R-:W-:Y:S01]  /*21b50*/  MOV R6, R21 ;  /* 0x0000001500067202 */ /* 0x000fe20000000f00 */
[----:B------:R-:W3:Y:S01]  /*21b60*/  S2R R20, SR_CTAID.Y ;  /* 0x0000000000147919 */ /* 0x000ee20000002600 */
[----:B------:R-:W-:-:S04]  /*21b70*/  IMAD.MOV.U32 R7, RZ, RZ, R23 ;  /* 0x000000ffff077224 */ /* 0x000fc800078e0017 */
[----:B------:R-:W4:Y:S08]  /*21b80*/  LDC R19, c[0x0][0x144] ;  /* 0x00005100ff137b82 */ /* 0x000f300000000800 */
[----:B------:R-:W0:Y:S08]  /*21b90*/  LDC R10, c[0x0][0x630] ;  /* 0x00018c00ff0a7b82 */ /* 0x000e300000000800 */
[----:B------:R-:W0:Y:S01]  /*21ba0*/  LDC.64 R12, c[0x0][0x620] ;  /* 0x00018800ff0c7b82 */ /* 0x000e220000000a00 */
[----:B--2---:R-:W-:-:S04]  /*21bb0*/  ISETP.NE.U32.AND P0, PT, R8, RZ, PT ;  /* 0x000000ff0800720c */ /* 0x004fc80003f05070 */
[----:B------:R-:W-:Y:S02]  /*21bc0*/  ISETP.NE.AND.EX P0, PT, R9, RZ, PT, P0 ;  /* 0x000000ff0900720c */ /* 0x000fe40003f05300 */
[----:B-1----:R-:W-:-:S05]  /*21bd0*/  I2FP.F32.U32 R0, R14 ;  /* 0x0000000e00007245 */ /* 0x002fca0000201000 */
[----:B------:R-:W-:-:S04]  /*21be0*/  FMUL R0, R0, UR4 ;  /* 0x0000000400007c20 */ /* 0x000fc80008400000 */
[----:B------:R1:W2:Y:S02]  /*21bf0*/  F2I.U32.TRUNC.NTZ R15, R0 ;  /* 0x00000000000f7305 */ /* 0x0002a4000020f000 */
[----:B---34-:R-:W-:Y:S05]  /*21c00*/  @!P0 BRA `(.L_x_516) ;  /* 0x0000000000288947 */ /* 0x018fea0003800000 */
[----:B-1----:R-:W1:Y:S02]  /*21c10*/  LDC R0, c[0x0][0x634] ;  /* 0x00018d00ff007b82 */ /* 0x002e640000000800 */
[----:B-1----:R-:W-:-:S05]  /*21c20*/  IADD3 R7, P0, R21, R0, RZ ;  /* 0x0000000015077210 */ /* 0x002fca0007f1e0ff */
[----:B------:R-:W-:-:S04]  /*21c30*/  IMAD.X R11, RZ, RZ, R23, P0 ;  /* 0x000000ffff0b7224 */ /* 0x000fc800000e0617 */
[----:B0-----:R-:W-:-:S04]  /*21c40*/  IMAD.WIDE.U32 R2, R11, R8, RZ ;  /* 0x000000080b027225 */ /* 0x001fc800078e00ff */
[----:B------:R-:W-:-:S04]  /*21c50*/  IMAD.WIDE.U32 R4, P0, R7, R9, R2 ;  /* 0x0000000907047225 */ /* 0x000fc80007800002 */
[----:B------:R-:W-:Y:S01]  /*21c60*/  IMAD.WIDE.U32 R2, R7, R8, RZ ;  /* 0x0000000807027225 */ /* 0x000fe200078e00ff */
[----:B------:R-:W-:-:S03]  /*21c70*/  IADD3.X R7, RZ, RZ, RZ, P0, !PT ;  /* 0x000000ffff077210 */ /* 0x000fc600007fe4ff */
[----:B------:R-:W-:Y:S01]  /*21c80*/  IMAD.MOV.U32 R6, RZ, RZ, R5 ;  /* 0x000000ffff067224 */ /* 0x000fe200078e0005 */
[----:B------:R-:W-:-:S05]  /*21c90*/  IADD3 RZ, P0, R3, R4, RZ ;  /* 0x0000000403ff7210 */ /* 0x000fca0007f1e0ff */
[----:B------:R-:W-:-:S08]  /*21ca0*/  IMAD.WIDE.U32.X R6, R11, R9, R6, P0 ;  /* 0x000000090b067225 */ /* 0x000fd000000e0406 */
.L_x_516:
[----:B------:R-:W3:Y:S01]  /*21cb0*/  LDC.64 R26, c[0x0][0x640] ;  /* 0x00019000ff1a7b82 */ /* 0x000ee20000000a00 */
[-C--:B0-----:R-:W-:Y:S01]  /*21cc0*/  SHF.R.U64 R22, R6, R10.reuse, R7 ;  /* 0x0000000a06167219 */ /* 0x081fe20000001207 */
[----:B------:R-:W-:Y:S01]  /*21cd0*/  IMAD.MOV.U32 R2, RZ, RZ, R21 ;  /* 0x000000ffff027224 */ /* 0x000fe200078e0015 */
[----:B-1----:R-:W-:Y:S01]  /*21ce0*/  SHF.R.U32.HI R0, RZ, R10, R7 ;  /* 0x0000000aff007219 */ /* 0x002fe20000011607 */
[----:B------:R-:W-:Y:S01]  /*21cf0*/  ULDC UR4, c[0x0][0x154] ;  /* 0x0000550000047ab9 */ /* 0x000fe20000000800 */
[----:B------:R-:W-:Y:S01]  /*21d00*/  IADD3 R5, P0, RZ, -R22, RZ ;  /* 0x80000016ff057210 */ /* 0x000fe20007f1e0ff */
[----:B------:R-:W-:Y:S01]  /*21d10*/  IMAD.MOV.U32 R7, RZ, RZ, 0x1 ;  /* 0x00000001ff077424 */ /* 0x000fe200078e00ff */
[----:B--2---:R-:W-:Y:S01]  /*21d20*/  IADD3 R15, -R15, RZ, RZ ;  /* 0x000000ff0f0f7210 */ /* 0x004fe20007ffe1ff */
[----:B------:R-:W0:Y:S02]  /*21d30*/  LDC R4, c[0x0][0x618] ;  /* 0x00018600ff047b82 */ /* 0x000e240000000800 */
[----:B------:R-:W-:-:S02]  /*21d40*/  IMAD.X R3, RZ, RZ, ~R0, P0 ;  /* 0x000000ffff037224 */ /* 0x000fc400000e0e00 */
[----:B------:R-:W-:Y:S02]  /*21d50*/  IMAD R15, R19, R15, R14 ;  /* 0x0000000f130f7224 */ /* 0x000fe400078e020e */
[-C--:B------:R-:W-:Y:S02]  /*21d60*/  IMAD R0, R3, R12.reuse, RZ ;  /* 0x0000000c03007224 */ /* 0x080fe400078e02ff */
[----:B------:R-:W1:Y:S01]  /*21d70*/  LDC R6, c[0x0][0x608] ;  /* 0x00018200ff067b82 */ /* 0x000e620000000800 */
[----:B------:R-:W-:Y:S02]  /*21d80*/  IMAD.MOV.U32 R3, RZ, RZ, R23 ;  /* 0x000000ffff037224 */ /* 0x000fe400078e0017 */
[----:B------:R-:W-:-:S05]  /*21d90*/  IMAD.WIDE.U32 R2, R5, R12, R2 ;  /* 0x0000000c05027225 */ /* 0x000fca00078e0002 */
[----:B------:R-:W2:Y:S01]  /*21da0*/  LDC R24, c[0x0][0x658] ;  /* 0x00019600ff187b82 */ /* 0x000ea20000000800 */
[----:B------:R-:W-:Y:S01]  /*21db0*/  IMAD R5, R5, R13, R0 ;  /* 0x0000000d05057224 */ /* 0x000fe200078e0200 */
[----:B------:R-:W-:Y:S02]  /*21dc0*/  I2FP.F32.U32 R0, R20 ;  /* 0x0000001400007245 */ /* 0x000fe40000201000 */
[----:B---3--:R-:W-:Y:S02]  /*21dd0*/  ISETP.NE.U32.AND P0, PT, R26, RZ, PT ;  /* 0x000000ff1a00720c */ /* 0x008fe40003f05070 */
[----:B------:R-:W-:Y:S01]  /*21de0*/  IADD3 R3, R3, R5, RZ ;  /* 0x0000000503037210 */ /* 0x000fe20007ffe0ff */
[----:B------:R-:W-:Y:S01]  /*21df0*/  FMUL R0, R0, UR4 ;  /* 0x0000000400007c20 */ /* 0x000fe20008400000 */
[----:B------:R-:W3:Y:S01]  /*21e00*/  LDC R13, c[0x0][0x148] ;  /* 0x00005200ff0d7b82 */ /* 0x000ee20000000800 */
[----:B------:R-:W-:Y:S01]  /*21e10*/  ISETP.NE.AND.EX P0, PT, R27, RZ, PT, P0 ;  /* 0x000000ff1b00720c */ /* 0x000fe20003f05300 */
[----:B------:R-:W-:Y:S01]  /*21e20*/  IMAD.MOV.U32 R5, RZ, RZ, -0x1 ;  /* 0xffffffffff057424 */ /* 0x000fe200078e00ff */
[-CC-:B0-----:R-:W-:Y:S01]  /*21e30*/  SHF.R.U64 R10, R2, R4.reuse, R3.reuse ;  /* 0x00000004020a7219 */ /* 0x181fe20000001203 */
[----:B------:R0:W4:Y:S01]  /*21e40*/  F2I.U32.TRUNC.NTZ R11, R0 ;  /* 0x00000000000b7305 */ /* 0x000122000020f000 */
[----:B------:R-:W-:-:S03]  /*21e50*/  SHF.R.U32.HI R3, RZ, R4, R3 ;  /* 0x00000004ff037219 */ /* 0x000fc60000011603 */
[----:B------:R-:W0:Y:S01]  /*21e60*/  LDC R14, c[0x0][0x600] ;  /* 0x00018000ff0e7b82 */ /* 0x000e220000000800 */
[-CC-:B-1----:R-:W-:Y:S02]  /*21e70*/  SHF.R.U64 R8, R10, R6.reuse, R3.reuse ;  /* 0x000000060a087219 */ /* 0x182fe40000001203 */
[----:B------:R-:W-:-:S05]  /*21e80*/  SHF.R.U32.HI R3, RZ, R6, R3 ;  /* 0x00000006ff037219 */ /* 0x000fca0000011603 */
[----:B------:R-:W1:Y:S01]  /*21e90*/  LDC R21, c[0x0][0x648] ;  /* 0x00019200ff157b82 */ /* 0x000e620000000800 */
[-C--:B--2---:R-:W-:Y:S02]  /*21ea0*/  SHF.L.U32 R5, R5, R24.reuse, RZ ;  /* 0x0000001805057219 */ /* 0x084fe400000006ff */
[-CC-:B------:R-:W-:Y:S02]  /*21eb0*/  SHF.R.U64 R12, R8, R24.reuse, R3.reuse ;  /* 0x00000018080c7219 */ /* 0x180fe40000001203 */
[-C--:B------:R-:W-:Y:S02]  /*21ec0*/  SHF.R.U32.HI R3, RZ, R24.reuse, R3 ;  /* 0x00000018ff037219 */ /* 0x080fe40000011603 */
[----:B------:R-:W-:Y:S01]  /*21ed0*/  SHF.L.U32 R24, R7, R24, RZ ;  /* 0x0000001807187219 */ /* 0x000fe200000006ff */
[----:B------:R-:W2:Y:S01]  /*21ee0*/  LDC R23, c[0x0][0x638] ;  /* 0x00018e00ff177b82 */ /* 0x000ea20000000800 */
[----:B------:R-:W-:Y:S02]  /*21ef0*/  LOP3.LUT R19, RZ, R5, RZ, 0x33, !PT ;  /* 0x00000005ff137212 */ /* 0x000fe400078e33ff */
[----:B------:R-:W-:-:S05]  /*21f00*/  MOV R2, R12 ;  /* 0x0000000c00027202 */ /* 0x000fca0000000f00 */
[----:B------:R-:W0:Y:S01]  /*21f10*/  LDC R25, c[0x0][0x610] ;  /* 0x00018400ff197b82 */ /* 0x000e220000000800 */
[----:B----4-:R-:W-:Y:S05]  /*21f20*/  @!P0 BRA `(.L_x_517) ;  /* 0x0000000000288947 */ /* 0x010fea0003800000 */
[----:B------:R-:W4:Y:S02]  /*21f30*/  LDC R7, c[0x0][0x64c] ;  /* 0x00019300ff077b82 */ /* 0x000f240000000800 */
[----:B----4-:R-:W-:-:S05]  /*21f40*/  IADD3 R7, P0, R12, R7, RZ ;  /* 0x000000070c077210 */ /* 0x010fca0007f1e0ff */
[----:B------:R-:W-:-:S04]  /*21f50*/  IMAD.X R9, RZ, RZ, R3, P0 ;  /* 0x000000ffff097224 */ /* 0x000fc800000e0603 */
[----:B------:R-:W-:-:S04]  /*21f60*/  IMAD.WIDE.U32 R2, R9, R26, RZ ;  /* 0x0000001a09027225 */ /* 0x000fc800078e00ff */
[----:B------:R-:W-:-:S04]  /*21f70*/  IMAD.WIDE.U32 R4, P0, R7, R27, R2 ;  /* 0x0000001b07047225 */ /* 0x000fc80007800002 */
[----:B------:R-:W-:Y:S01]  /*21f80*/  IMAD.WIDE.U32 R2, R7, R26, RZ ;  /* 0x0000001a07027225 */ /* 0x000fe200078e00ff */
[----:B------:R-:W-:-:S03]  /*21f90*/  MOV R6, R5 ;  /* 0x0000000500067202 */ /* 0x000fc60000000f00 */
[----:B------:R-:W-:Y:S01]  /*21fa0*/  IMAD.X R7, RZ, RZ, RZ, P0 ;  /* 0x000000ffff077224 */ /* 0x000fe200000e06ff */
[----:B------:R-:W-:-:S05]  /*21fb0*/  IADD3 RZ, P0, R3, R4, RZ ;  /* 0x0000000403ff7210 */ /* 0x000fca0007f1e0ff */
[----:B------:R-:W-:-:S08]  /*21fc0*/  IMAD.WIDE.U32.X R2, R9, R27, R6, P0 ;  /* 0x0000001b09027225 */ /* 0x000fd000000e0406 */
.L_x_517:
[----:B------:R-:W4:Y:S01]  /*21fd0*/  LDC R4, c[0x0][0x65c] ;  /* 0x00019700ff047b82 */ /* 0x000f220000000800 */
[----:B01----:R-:W-:Y:S01]  /*21fe0*/  SHF.R.U64 R0, R2, R21, R3 ;  /* 0x0000001502007219 */ /* 0x003fe20000001203 */
[----:B------:R-:W-:Y:S01]  /*21ff0*/  VIADD R7, R14, 0xffffffff ;  /* 0xffffffff0e077836 */ /* 0x000fe20000000000 */
[----:B------:R-:W-:Y:S01]  /*22000*/  LOP3.LUT R5, R8, R19, RZ, 0xc0, !PT ;  /* 0x0000001308057212 */ /* 0x000fe200078ec0ff */
[----:B------:R-:W-:Y:S01]  /*22010*/  IMAD.MOV R11, RZ, RZ, -R11 ;  /* 0x000000ffff0b7224 */ /* 0x000fe200078e0a0b */
[----:B------:R-:W-:-:S03]  /*22020*/  IADD3 R3, -R0, RZ, RZ ;  /* 0x000000ff00037210 */ /* 0x000fc60007ffe1ff */
[----:B------:R-:W-:Y:S01]  /*22030*/  IMAD R2, R24, R0, R5 ;  /* 0x0000000018027224 */ /* 0x000fe200078e0205 */
[----:B------:R-:W-:Y:S01]  /*22040*/  LOP3.LUT R5, R10, R7, RZ, 0xc0, !PT ;  /* 0x000000070a057212 */ /* 0x000fe200078ec0ff */
[----:B--2---:R-:W-:-:S04]  /*22050*/  IMAD R0, R3, R23, R12 ;  /* 0x0000001703007224 */ /* 0x004fc800078e020c */
[----:B------:R-:W-:Y:S01]  /*22060*/  IMAD R3, R0, R14, R5 ;  /* 0x0000000e00037224 */ /* 0x000fe200078e0205 */
[----:B----4-:R-:W-:Y:S01]  /*22070*/  ISETP.NE.AND P0, PT, R4, 0x1, PT ;  /* 0x000000010400780c */ /* 0x010fe20003f05270 */
[----:B------:R-:W-:-:S05]  /*22080*/  IMAD.MOV.U32 R4, RZ, RZ, 0x1 ;  /* 0x00000001ff047424 */ /* 0x000fca00078e00ff */
[----:B------:R-:W-:-:S07]  /*22090*/  PRMT R0, R4, 0x7610, R0 ;  /* 0x0000761004007816 */ /* 0x000fce0000000000 */
[----:B---3--:R-:W-:-:S04]  /*220a0*/  @P0 IMAD R15, R13, R11, R20 ;  /* 0x0000000b0d0f0224 */ /* 0x008fc800078e0214 */
[----:B------:R-:W-:-:S05]  /*220b0*/  IMAD R2, R2, R25, R15 ;  /* 0x0000001902027224 */ /* 0x000fca00078e020f */
[----:B------:R-:W-:Y:S02]  /*220c0*/  SEL R4, R3, R2, !P0 ;  /* 0x0000000203047207 */ /* 0x000fe40004000000 */
[----:B-----5:R-:W-:-:S03]  /*220d0*/  SEL R28, R2, R3, !P0 ;  /* 0x00000003021c7207 */ /* 0x020fc60004000000 */
[----:B------:R1:W-:Y:S04]  /*220e0*/  STL [R1+0xbc], R4 ;  /* 0x0000bc0401007387 */ /* 0x0003e80000100800 */
[----:B------:R1:W-:Y:S02]  /*220f0*/  STL [R1+0xc0], R28 ;  /* 0x0000c01c01007387 */ /* 0x0003e40000100800 */
.L_x_515:
[----:B------:R-:W-:Y:S01]  /*22100*/  LOP3.LUT P0, RZ, R0, 0xff, RZ, 0xc0, !PT ;  /* 0x000000ff00ff7812 */ /* 0x000fe2000780c0ff */
[----:B0----5:R-:W-:-:S12]  /*22110*/  IMAD.MOV.U32 R23, RZ, RZ, R28 ;  /* 0x000000ffff177224 */ /* 0x021fd800078e001c */
[----:B------:R-:W-:Y:S05]  /*22120*/  @P0 BRA `(.L_x_518) ;  /* 0xfffffdf000700947 */ /* 0x000fea000383ffff */
[----:B------:R-:W-:Y:S05]  /*22130*/  EXIT ;  /* 0x000000000000794d */ /* 0x000fea0003800000 */
.L_x_7:
[----:B------:R-:W2:Y:S01]  /*22140*/  LDL R20, [R1+0xb0] ;  /* 0x0000b00001147983 */ /* 0x000ea20000100800 */
[----:B------:R-:W-:-:S03]  /*22150*/  ULDC.64 UR4, c[0x0][0x650] ;  /* 0x0001940000047ab9 */ /* 0x000fc60000000a00 */
[----:B0-----:R-:W3:Y:S01]  /*22160*/  LDL R24, [R1+0xac] ;  /* 0x0000ac0001187983 */ /* 0x001ee20000100800 */
[----:B------:R-:W-:Y:S01]  /*22170*/  PRMT R6, RZ, 0x7610, R6 ;  /* 0x00007610ff067816 */ /* 0x000fe20000000006 */
[----:B------:R-:W-:Y:S01]  /*22180*/  IMAD.MOV.U32 R17, RZ, RZ, -0x1 ;  /* 0xffffffffff117424 */ /* 0x000fe200078e00ff */
[----:B------:R-:W-:Y:S01]  /*22190*/  MOV R16, 0xffffffff ;  /* 0xffffffff00107802 */ /* 0x000fe20000000f00 */
[----:B------:R-:W-:Y:S01]  /*221a0*/  IMAD.MOV.U32 R13, RZ, RZ, -0x1 ;  /* 0xffffffffff0d7424 */ /* 0x000fe200078e00ff */
[----:B--2---:R-:W-:-:S04]  /*221b0*/  ISETP.GE.U32.AND P0, PT, R20, UR4, PT ;  /* 0x0000000414007c0c */ /* 0x004fc8000bf06070 */
[----:B---3--:R-:W-:-:S13]  /*221c0*/  ISETP.GE.U32.AND.EX P0, PT, R24, UR5, PT, P0 ;  /* 0x0000000518007c0c */ /* 0x008fda000bf06100 */
[----:B------:R-:W-:Y:S05]  /*221d0*/  @P0 BRA `(.L_x_519) ;  /* 0x0000000400340947 */ /* 0x000fea0003800000 */
[----:B------:R-:W0:Y:S01]  /*221e0*/  LDC.64 R12, c[0x0][0x628] ;  /* 0x00018a00ff0c7b82 */ /* 0x000e220000000a00 */
[----:B------:R-:W-:Y:S01]  /*221f0*/  MOV R10, R20 ;  /* 0x00000014000a7202 */ /* 0x000fe20000000f00 */
[----:B------:R-:W-:-:S06]  /*22200*/  IMAD.MOV.U32 R11, RZ, RZ, R24 ;  /* 0x000000ffff0b7224 */ /* 0x000fcc00078e0018 */
[----:B------:R-:W1:Y:S08]  /*22210*/  LDC R16, c[0x0][0x630] ;  /* 0x00018c00ff107b82 */ /* 0x000e700000000800 */
[----:B------:R-:W2:Y:S01]  /*22220*/  LDC.64 R18, c[0x0][0x620] ;  /* 0x00018800ff127b82 */ /* 0x000ea20000000a00 */
[----:B0-----:R-:W-:-:S04]  /*22230*/  ISETP.NE.U32.AND P0, PT, R12, RZ, PT ;  /* 0x000000ff0c00720c */ /* 0x001fc80003f05070 */
[----:B------:R-:W-:-:S13]  /*22240*/  ISETP.NE.AND.EX P0, PT, R13, RZ, PT, P0 ;  /* 0x000000ff0d00720c */ /* 0x000fda0003f05300 */
[----:B-12---:R-:W-:Y:S05]  /*22250*/  @!P0 BRA `(.L_x_520) ;  /* 0x0000000000288947 */ /* 0x006fea0003800000 */
[----:B------:R-:W0:Y:S02]  /*22260*/  LDC R6, c[0x0][0x634] ;  /* 0x00018d00ff067b82 */ /* 0x000e240000000800 */
[----:B0-----:R-:W-:-:S05]  /*22270*/  IADD3 R11, P0, R20, R6, RZ ;  /* 0x00000006140b7210 */ /* 0x001fca0007f1e0ff */
        /* <DEDUP_REMOVED lines=8> */
.L_x_520:
[----:B------:R-:W0:Y:S01]  /*22300*/  LDC.64 R22, c[0x0][0x640] ;  /* 0x00019000ff167b82 */ /* 0x000e220000000a00 */
[-CC-:B------:R-:W-:Y:S02]  /*22310*/  SHF.R.U64 R15, R10, R16.reuse, R11.reuse ;  /* 0x000000100a0f7219 */ /* 0x180fe4000000120b */
[----:B------:R-:W-:Y:S02]  /*22320*/  SHF.R.U32.HI R6, RZ, R16, R11 ;  /* 0x00000010ff067219 */ /* 0x000fe4000001160b */
[----:B------:R-:W-:-:S03]  /*22330*/  IADD3 R9, P0, RZ, -R15, RZ ;  /* 0x8000000fff097210 */ /* 0x000fc60007f1e0ff */
[----:B------:R-:W1:Y:S02]  /*22340*/  LDC R10, c[0x0][0x618] ;  /* 0x00018600ff0a7b82 */ /* 0x000e640000000800 */
[----:B------:R-:W-:Y:S01]  /*22350*/  IMAD.X R7, RZ, RZ, ~R6, P0 ;  /* 0x000000ffff077224 */ /* 0x000fe200000e0e06 */
[----:B------:R-:W-:-:S03]  /*22360*/  MOV R6, R20 ;  /* 0x0000001400067202 */ /* 0x000fc60000000f00 */
[-C--:B------:R-:W-:Y:S02]  /*22370*/  IMAD R8, R7, R18.reuse, RZ ;  /* 0x0000001207087224 */ /* 0x080fe400078e02ff */
[----:B------:R-:W2:Y:S01]  /*22380*/  LDC R16, c[0x0][0x608] ;  /* 0x00018200ff107b82 */ /* 0x000ea20000000800 */
[----:B------:R-:W-:Y:S02]  /*22390*/  IMAD.MOV.U32 R7, RZ, RZ, R24 ;  /* 0x000000ffff077224 */ /* 0x000fe400078e0018 */
[----:B------:R-:W-:Y:S02]  /*223a0*/  IMAD.MOV.U32 R24, RZ, RZ, 0x1 ;  /* 0x00000001ff187424 */ /* 0x000fe400078e00ff */
[----:B------:R-:W-:-:S03]  /*223b0*/  IMAD.WIDE.U32 R6, R9, R18, R6 ;  /* 0x0000001209067225 */ /* 0x000fc600078e0006 */
[----:B------:R-:W3:Y:S01]  /*223c0*/  LDC R21, c[0x0][0x658] ;  /* 0x00019600ff157b82 */ /* 0x000ee20000000800 */
[----:B------:R-:W-:Y:S01]  /*223d0*/  IMAD R9, R9, R19, R8 ;  /* 0x0000001309097224 */ /* 0x000fe200078e0208 */
[----:B0-----:R-:W-:Y:S02]  /*223e0*/  ISETP.NE.U32.AND P0, PT, R22, RZ, PT ;  /* 0x000000ff1600720c */ /* 0x001fe40003f05070 */
[----:B------:R-:W-:Y:S01]  /*223f0*/  MOV R8, 0xffffffff ;  /* 0xffffffff00087802 */ /* 0x000fe20000000f00 */
[----:B------:R-:W-:Y:S01]  /*22400*/  IMAD.IADD R7, R7, 0x1, R9 ;  /* 0x0000000107077824 */ /* 0x000fe200078e0209 */
[----:B------:R-:W-:Y:S02]  /*22410*/  ISETP.NE.AND.EX P0, PT, R23, RZ, PT, P0 ;  /* 0x000000ff1700720c */ /* 0x000fe40003f05300 */
[----:B------:R-:W0:Y:S02]  /*22420*/  LDC R18, c[0x0][0x600] ;  /* 0x00018000ff127b82 */ /* 0x000e240000000800 */
[----:B-1----:R-:W-:-:S02]  /*22430*/  SHF.R.U64 R12, R6, R10, R7 ;  /* 0x0000000a060c7219 */ /* 0x002fc40000001207 */
[----:B------:R-:W-:-:S04]  /*22440*/  SHF.R.U32.HI R7, RZ, R10, R7 ;  /* 0x0000000aff077219 */ /* 0x000fc80000011607 */
[----:B------:R-:W1:Y:S01]  /*22450*/  LDC R19, c[0x0][0x648] ;  /* 0x00019200ff137b82 */ /* 0x000e620000000800 */
[-CC-:B--2---:R-:W-:Y:S02]  /*22460*/  SHF.R.U64 R17, R12, R16.reuse, R7.reuse ;  /* 0x000000100c117219 */ /* 0x184fe40000001207 */
[----:B------:R-:W-:-:S05]  /*22470*/  SHF.R.U32.HI R6, RZ, R16, R7 ;  /* 0x00000010ff067219 */ /* 0x000fca0000011607 */
[----:B------:R-:W2:Y:S01]  /*22480*/  LDC R20, c[0x0][0x638] ;  /* 0x00018e00ff147b82 */ /* 0x000ea20000000800 */
        /* <DEDUP_REMOVED lines=17> */
.L_x_521:
[----:B------:R-:W4:Y:S01]  /*225a0*/  LDC R8, c[0x0][0x65c] ;  /* 0x00019700ff087b82 */ /* 0x000f220000000800 */
[----:B-1----:R-:W-:Y:S02]  /*225b0*/  SHF.R.U64 R6, R6, R19, R7 ;  /* 0x0000001306067219 */ /* 0x002fe40000001207 */
[----:B------:R-:W-:Y:S02]  /*225c0*/  SHF.L.U32 R24, R24, R21, RZ ;  /* 0x0000001518187219 */ /* 0x000fe400000006ff */
[----:B------:R-:W-:Y:S01]  /*225d0*/  LOP3.LUT R3, R17, R26, RZ, 0xc0, !PT ;  /* 0x0000001a11037212 */ /* 0x000fe200078ec0ff */
[----:B------:R-:W-:Y:S01]  /*225e0*/  IMAD.MOV R7, RZ, RZ, -R6 ;  /* 0x000000ffff077224 */ /* 0x000fe200078e0a06 */
[----:B0-----:R-:W-:Y:S02]  /*225f0*/  IADD3 R9, R18, -0x1, RZ ;  /* 0xffffffff12097810 */ /* 0x001fe40007ffe0ff */
[----:B------:R-:W-:Y:S01]  /*22600*/  MOV R13, R15 ;  /* 0x0000000f000d7202 */ /* 0x000fe20000000f00 */
[----:B------:R-:W-:-:S02]  /*22610*/  IMAD R3, R24, R6, R3 ;  /* 0x0000000618037224 */ /* 0x000fc400078e0203 */
[----:B------:R-:W-:Y:S01]  /*22620*/  IMAD.MOV.U32 R6, RZ, RZ, 0x1 ;  /* 0x00000001ff067424 */ /* 0x000fe200078e00ff */
[----:B----4-:R-:W-:-:S13]  /*22630*/  ISETP.NE.AND P0, PT, R8, 0x1, PT ;  /* 0x000000010800780c */ /* 0x010fda0003f05270 */
[----:B------:R-:W-:Y:S01]  /*22640*/  @P0 IMAD R4, R5, R14, R2 ;  /* 0x0000000e05040224 */ /* 0x000fe200078e0202 */
[----:B------:R-:W-:Y:S01]  /*22650*/  LOP3.LUT R5, R12, R9, RZ, 0xc0, !PT ;  /* 0x000000090c057212 */ /* 0x000fe200078ec0ff */
[----:B--2---:R-:W-:Y:S02]  /*22660*/  IMAD R2, R7, R20, R16 ;  /* 0x0000001407027224 */ /* 0x004fe400078e0210 */
[----:B---3--:R-:W-:Y:S02]  /*22670*/  IMAD R4, R3, R25, R4 ;  /* 0x0000001903047224 */ /* 0x008fe400078e0204 */
[----:B------:R-:W-:-:S05]  /*22680*/  IMAD R3, R2, R18, R5 ;  /* 0x0000001202037224 */ /* 0x000fca00078e0205 */
[----:B------:R-:W-:Y:S02]  /*22690*/  SEL R17, R3, R4, !P0 ;  /* 0x0000000403117207 */ /* 0x000fe40004000000 */
[----:B------:R-:W-:-:S07]  /*226a0*/  SEL R16, R4, R3, !P0 ;  /* 0x0000000304107207 */ /* 0x000fce0004000000 */
.L_x_519:
[----:B------:R-:W-:-:S08]  /*226b0*/  NOP ;  /* 0x0000000000007918 */ /* 0x000fd00000000000 */
[----:B------:R-:W0:-:S00]  /*226c0*/  USETMAXREG.DEALLOC.CTAPOOL 0x28 ;  /* 0x00000028000079c8 */ /* 0x000e0000080e0500 */
[----:B0-----:R-:W-:-:S13]  /*226d0*/  ISETP.NE.AND P0, PT, R0, RZ, PT ;  /* 0x000000ff0000720c */ /* 0x001fda0003f05270 */
[----:B------:R-:W-:Y:S05]  /*226e0*/  @P0 EXIT ;  /* 0x000000000000094d */ /* 0x000fea0003800000 */
[----:B------:R-:W-:Y:S01]  /*226f0*/  LOP3.LUT P0, RZ, R6, 0xff, RZ, 0xc0, !PT ;  /* 0x000000ff06ff7812 */ /* 0x000fe2000780c0ff */
[----:B------:R-:W-:Y:S02]  /*22700*/  IMAD.MOV.U32 R11, RZ, RZ, 0x1 ;  /* 0x00000001ff0b7424 */ /* 0x000fe400078e00ff */
[----:B------:R-:W-:-:S10]  /*22710*/  IMAD.MOV.U32 R10, RZ, RZ, RZ ;  /* 0x000000ffff0a7224 */ /* 0x000fd400078e00ff */
[----:B------:R-:W-:Y:S05]  /*22720*/  @!P0 BRA `(.L_x_522) ;  /* 0x0000000c00988947 */ /* 0x000fea0003800000 */
[----:B------:R-:W2:Y:S01]  /*22730*/  LDL R2, [R1+0xa8] ;  /* 0x0000a80001027983 */ /* 0x000ea20000100800 */
[----:B------:R-:W0:Y:S01]  /*22740*/  LDC R0, c[0x0][0x28c] ;  /* 0x0000a300ff007b82 */ /* 0x000e220000000800 */
[----:B------:R-:W-:Y:S01]  /*22750*/  ULDC UR5, c[0x0][0x658] ;  /* 0x0001960000057ab9 */ /* 0x000fe20000000800 */
[----:B------:R-:W-:Y:S01]  /*22760*/  UMOV UR7, 0xffffffff ;  /* 0xffffffff00077882 */ /* 0x000fe20000000000 */
[----:B------:R-:W1:Y:S01]  /*22770*/  S2R R8, SR_CgaCtaId ;  /* 0x0000000000087919 */ /* 0x000e620000008800 */
[----:B------:R-:W-:Y:S01]  /*22780*/  ULDC UR6, c[0x0][0xc] ;  /* 0x0000030000067ab9 */ /* 0x000fe20000000800 */
[----:B------:R-:W-:Y:S01]  /*22790*/  USHF.L.U32 UR9, UR7, UR5, URZ ;  /* 0x0000000507097299 */ /* 0x000fe2000800063f */
[----:B------:R-:W-:Y:S01]  /*227a0*/  IMAD.MOV.U32 R5, RZ, RZ, 0x3c00 ;  /* 0x00003c00ff057424 */ /* 0x000fe200078e00ff */
[----:B------:R-:W-:Y:S01]  /*227b0*/  UMOV UR8, 0x1 ;  /* 0x0000000100087882 */ /* 0x000fe20000000000 */
[----:B------:R-:W-:Y:S01]  /*227c0*/  ULDC UR7, c[0x0][0x10] ;  /* 0x0000040000077ab9 */ /* 0x000fe20000000800 */
[----:B------:R-:W-:Y:S01]  /*227d0*/  USHF.L.U32 UR5, UR8, UR5, URZ ;  /* 0x0000000508057299 */ /* 0x000fe2000800063f */
[----:B------:R-:W-:Y:S01]  /*227e0*/  BSSY B0, `(.L_x_522) ;  /* 0x00000da000007945 */ /* 0x000fe20003800000 */
[----:B------:R-:W-:Y:S01]  /*227f0*/  UIMAD.WIDE.U32 UR6, UR6, UR7, URZ ;  /* 0x00000007060672a5 */ /* 0x000fe2000f8e003f */
[----:B------:R-:W-:Y:S01]  /*22800*/  IMAD.MOV.U32 R6, RZ, RZ, 0x1 ;  /* 0x00000001ff067424 */ /* 0x000fe200078e00ff */
[----:B------:R-:W-:Y:S01]  /*22810*/  ULDC UR8, c[0x0][0x14] ;  /* 0x0000050000087ab9 */ /* 0x000fe20000000800 */
[----:B------:R-:W-:Y:S01]  /*22820*/  MOV R11, 0x1 ;  /* 0x00000001000b7802 */ /* 0x000fe20000000f00 */
[----:B------:R-:W-:Y:S01]  /*22830*/  UIMAD.WIDE.U32 UR30, UR6, UR8, URZ ;  /* 0x00000008061e72a5 */ /* 0x000fe2000f8e003f */
[----:B------:R-:W-:Y:S01]  /*22840*/  IMAD.MOV.U32 R10, RZ, RZ, RZ ;  /* 0x000000ffff0a7224 */ /* 0x000fe200078e00ff */
[----:B------:R-:W-:Y:S01]  /*22850*/  UIMAD UR7, UR7, UR8, URZ ;  /* 0x00000008070772a4 */ /* 0x000fe2000f8e023f */
[----:B------:R-:W-:Y:S01]  /*22860*/  ULDC UR4, c[0x0][0x600] ;  /* 0x0001800000047ab9 */ /* 0x000fe20000000800 */
[----:B------:R-:W-:-:S02]  /*22870*/  ULOP3.LUT UR6, URZ, UR9, URZ, 0x33, !UPT ;  /* 0x000000093f067292 */ /* 0x000fc4000f8e333f */
[----:B------:R-:W-:Y:S01]  /*22880*/  UIADD3 UR4, UR4, -0x1, URZ ;  /* 0xffffffff04047890 */ /* 0x000fe2000fffe03f */
[----:B0-----:R-:W-:Y:S01]  /*22890*/  IADD3 R0, R0, 0xff, RZ ;  /* 0x000000ff00007810 */ /* 0x001fe20007ffe0ff */
[----:B------:R-:W-:Y:S01]  /*228a0*/  UIADD3 UR7, UR31, UR7, URZ ;  /* 0x000000071f077290 */ /* 0x000fe2000fffe03f */
[----:B------:R-:W-:Y:S02]  /*228b0*/  ULDC.64 UR38, c[0x0][0x198] ;  /* 0x0000660000267ab9 */ /* 0x000fe40000000a00 */
[----:B------:R-:W-:-:S04]  /*228c0*/  SHF.R.S32.HI R3, RZ, 0x1f, R0 ;  /* 0x0000001fff037819 */ /* 0x000fc80000011400 */
[----:B------:R-:W-:Y:S02]  /*228d0*/  LEA.HI R3, R3, R0, RZ, 0x8 ;  /* 0x0000000003037211 */ /* 0x000fe400078f40ff */
[----:B-1----:R-:W-:Y:S02]  /*228e0*/  LOP3.LUT R8, R8, 0x1, RZ, 0xc0, !PT ;  /* 0x0000000108087812 */ /* 0x002fe400078ec0ff */
[----:B------:R-:W-:-:S03]  /*228f0*/  SHF.R.S32.HI R7, RZ, 0x8, R3 ;  /* 0x00000008ff077819 */ /* 0x000fc60000011403 */
[----:B------:R-:W-:Y:S01]  /*22900*/  IMAD R0, R8, R5, 0x18100 ;  /* 0x0001810008007424 */ /* 0x000fe200078e0205 */
[----:B------:R-:W-:Y:S02]  /*22910*/  IADD3 R12, R7, 0x1, RZ ;  /* 0x00000001070c7810 */ /* 0x000fe40007ffe0ff */
[----:B--2---:R-:W-:-:S07]  /*22920*/  LOP3.LUT R9, R2, 0x2, RZ, 0xfc, !PT ;  /* 0x0000000202097812 */ /* 0x004fce00078efcff */
.L_x_533:
[----:B------:R-:W-:-:S03]  /*22930*/  UMOV UR8, 0xffffffff ;  /* 0xffffffff00087882 */ /* 0x000fc60000000000 */
[----:B------:R-:W-:Y:S05]  /*22940*/  BRA.DIV UR8, `(.L_x_523) ;  /* 0x0000000e08b47947 */ /* 0x000fea000b800000 */
[----:B------:R-:W-:-:S13]  /*22950*/  ELECT P6, URZ, PT ;  /* 0x00000000003f782f */ /* 0x000fda00038c0000 */
.L_x_542:
[----:B------:R-:W0:Y:S01]  /*22960*/  LDC R2, c[0x0][0x28c] ;  /* 0x0000a300ff027b82 */ /* 0x000e220000000800 */
[----:B------:R-:W-:Y:S01]  /*22970*/  BSSY B1, `(.L_x_524) ;  /* 0x0000046000017945 */ /* 0x000fe20003800000 */
[----:B0-----:R-:W-:-:S13]  /*22980*/  ISETP.LT.OR P6, PT, R2, 0x1, !P6 ;  /* 0x000000010200780c */ /* 0x001fda00077c1670 */
[----:B------:R-:W-:Y:S05]  /*22990*/  @P6 BRA `(.L_x_525) ;  /* 0x00000004000c6947 */ /* 0x000fea0003800000 */
[----:B------:R-:W-:Y:S01]  /*229a0*/  IMAD R17, R17, 0x2, R8 ;  /* 0x0000000211117824 */ /* 0x000fe200078e0208 */
[----:B------:R-:W-:Y:S01]  /*229b0*/  MOV R19, RZ ;  /* 0x000000ff00137202 */ /* 0x000fe20000000f00 */
[----:B------:R-:W-:Y:S01]  /*229c0*/  IMAD R16, R16, 0xc0, RZ ;  /* 0x000000c010107824 */ /* 0x000fe200078e02ff */
[----:B------:R-:W-:Y:S01]  /*229d0*/  MOV R3, R11 ;  /* 0x0000000b00037202 */ /* 0x000fe20000000f00 */
[----:B------:R-:W-:Y:S02]  /*229e0*/  IMAD.MOV.U32 R2, RZ, RZ, R12 ;  /* 0x000000ffff027224 */ /* 0x000fe400078e000c */
[----:B------:R-:W-:Y:S02]  /*229f0*/  IMAD.MOV.U32 R5, RZ, RZ, R10 ;  /* 0x000000ffff057224 */ /* 0x000fe400078e000a */
[----:B------:R-:W-:-:S07]  /*22a00*/  IMAD R17, R17, 0x78, RZ ;  /* 0x0000007811117824 */ /* 0x000fce00078e02ff */
.L_x_528:
[----:B------:R-:W0:Y:S01]  /*22a10*/  S2R R15, SR_CgaCtaId ;  /* 0x00000000000f7919 */ /* 0x000e220000008800 */
[----:B------:R-:W-:Y:S01]  /*22a20*/  MOV R4, 0x400 ;  /* 0x0000040000047802 */ /* 0x000fe20000000f00 */
[----:B------:R-:W1:Y:S03]  /*22a30*/  S2R R14, SR_TID.X ;  /* 0x00000000000e7919 */ /* 0x000e660000002100 */
[----:B0-----:R-:W-:Y:S02]  /*22a40*/  LEA R18, R15, R4, 0x18 ;  /* 0x000000040f127211 */ /* 0x001fe400078ec0ff */
[----:B------:R-:W-:Y:S02]  /*22a50*/  SHF.L.U32 R4, R3, 0x1f, RZ ;  /* 0x0000001f03047819 */ /* 0x000fe400000006ff */
[----:B------:R-:W-:Y:S02]  /*22a60*/  LEA R15, R5, R18, 0x3 ;  /* 0x00000012050f7211 */ /* 0x000fe400078e18ff */
[----:B-1----:R-:W-:-:S02]  /*22a70*/  LOP3.LUT P1, RZ, R14, 0x7f, RZ, 0xc0, !PT ;  /* 0x0000007f0eff7812 */ /* 0x002fc4000782c0ff */
[----:B------:R-:W0:Y:S11]  /*22a80*/  SYNCS.PHASECHK.TRANS64.TRYWAIT P0, [R15+URZ+0x10], R4 ;  /* 0x000010040f0075a7 */ /* 0x000e36000800017f */
[----:B------:R-:W1:Y:S01]  /*22a90*/  @!P1 LDC R14, c[0x0][0x500] ;  /* 0x00014000ff0e9b82 */ /* 0x000e620000000800 */
[----:B0-----:R-:W-:Y:S05]  /*22aa0*/  @!P0 BRA `(.L_x_526) ;  /* 0x0000000c007c8947 */ /* 0x001fea0003800000 */
.L_x_543:
[----:B0-----:R-:W-:Y:S01]  /*22ab0*/  PRMT R4, R9, 0x9910, RZ ;  /* 0x0000991009047816 */ /* 0x001fe200000000ff */
[----:B-1----:R0:W-:Y:S03]  /*22ac0*/  @!P1 SYNCS.ARRIVE.TRANS64 RZ, [R15+URZ], R14 ;  /* 0x0000000e0fff99a7 */ /* 0x0021e6000800003f */
[----:B------:R-:W-:-:S13]  /*22ad0*/  ISETP.NE.AND P0, PT, R4, 0x2, PT ;  /* 0x000000020400780c */ /* 0x000fda0003f05270 */
[----:B0-----:R-:W-:Y:S05]  /*22ae0*/  @P0 BRA `(.L_x_527) ;  /* 0x0000000000040947 */ /* 0x001fea0003800000 */
[----:B------:R-:W-:Y:S01]  /*22af0*/  BPT.TRAP 0x1 ;  /* 0x000000040000795c */ /* 0x000fe20000300000 */
.L_x_527:
[----:B------:R-:W-:Y:S01]  /*22b00*/  IMAD R4, R5, 0xc000, R18 ;  /* 0x0000c00005047824 */ /* 0x000fe200078e0212 */
[----:B------:R-:W-:Y:S01]  /*22b10*/  R2UR UR8, R18 ;  /* 0x00000000120872ca */ /* 0x000fe200000e0000 */
[----:B------:R-:W-:Y:S01]  /*22b20*/  UIADD3 UR14, UP0, UR38, 0xf0, URZ ;  /* 0x000000f0260e7890 */ /* 0x000fe2000ff1e03f */
[----:B------:R-:W-:Y:S01]  /*22b30*/  R2UR UR26, R19 ;  /* 0x00000000131a72ca */ /* 0x000fe200000e0000 */
[----:B------:R-:W-:Y:S01]  /*22b40*/  UIADD3 UR40, UP1, UR38, 0x1f0, URZ ;  /* 0x000001f026287890 */ /* 0x000fe2000ff3e03f */
[----:B------:R-:W-:Y:S01]  /*22b50*/  R2UR UR16, R4 ;  /* 0x00000000041072ca */ /* 0x000fe200000e0000 */
[----:B------:R-:W-:Y:S01]  /*22b60*/  IMAD R4, R5, 0xf000, R0 ;  /* 0x0000f00005047824 */ /* 0x000fe200078e0200 */
[----:B------:R-:W-:Y:S01]  /*22b70*/  R2UR UR25, R15 ;  /* 0x000000000f1972ca */ /* 0x000fe200000e0000 */
[----:B------:R-:W-:Y:S01]  /*22b80*/  UIADD3.X UR15, URZ, UR39, URZ, UP0, !UPT ;  /* 0x000000273f0f7290 */ /* 0x000fe200087fe43f */
[----:B------:R-:W-:Y:S01]  /*22b90*/  R2UR UR28, R13 ;  /* 0x000000000d1c72ca */ /* 0x000fe200000e0000 */
[----:B------:R-:W-:Y:S01]  /*22ba0*/  UIADD3.X UR41, URZ, UR39, URZ, UP1, !UPT ;  /* 0x000000273f297290 */ /* 0x000fe20008ffe43f */
[----:B------:R-:W-:Y:S01]  /*22bb0*/  R2UR UR32, R4 ;  /* 0x00000000042072ca */ /* 0x000fe200000e0000 */
[----:B------:R-:W-:Y:S01]  /*22bc0*/  VIADD R5, R5, 0x1 ;  /* 0x0000000105057836 */ /* 0x000fe20000000000 */
[----:B------:R-:W-:Y:S01]  /*22bd0*/  R2UR UR27, R16 ;  /* 0x00000000101b72ca */ /* 0x000fe200000e0000 */
[----:B------:R-:W-:Y:S01]  /*22be0*/  UMOV UR22, 0x0 ;  /* 0x0000000000167882 */ /* 0x000fe20000000000 */
[----:B------:R-:W-:Y:S01]  /*22bf0*/  IADD3 R2, R2, -0x1, RZ ;  /* 0xffffffff02027810 */ /* 0x000fe20007ffe0ff */
[----:B------:R-:W-:Y:S01]  /*22c00*/  UIADD3 UR18, UR26, 0x80, URZ ;  /* 0x000000801a127890 */ /* 0x000fe2000fffe03f */
[----:B------:R-:W-:Y:S01]  /*22c10*/  R2UR UR35, R17 ;  /* 0x00000000112372ca */ /* 0x000fe200000e0000 */
[----:B------:R-:W-:Y:S01]  /*22c20*/  UIADD3 UR24, UR16, 0x100, URZ ;  /* 0x0000010010187890 */ /* 0x000fe2000fffe03f */
[----:B------:R-:W-:Y:S01]  /*22c30*/  ISETP.GT.AND P1, PT, R2, 0x1, PT ;  /* 0x000000010200780c */ /* 0x000fe20003f24270 */
[----:B------:R-:W-:Y:S01]  /*22c40*/  UIADD3 UR16, UR16, 0x6100, URZ ;  /* 0x0000610010107890 */ /* 0x000fe2000fffe03f */
[----:B------:R-:W-:Y:S01]  /*22c50*/  ISETP.NE.AND P0, PT, R5, 0x2, PT ;  /* 0x000000020500780c */ /* 0x000fe20003f05270 */
[----:B------:R-:W-:Y:S01]  /*22c60*/  UMOV UR23, 0x10000000 ;  /* 0x1000000000177882 */ /* 0x000fe20000000000 */
[----:B------:R-:W-:Y:S01]  /*22c70*/  UMOV UR17, UR25 ;  /* 0x0000001900117c82 */ /* 0x000fe20008000000 */
[----:B------:R-:W-:Y:S01]  /*22c80*/  UIADD3 UR32, UR8, UR32, URZ ;  /* 0x0000002008207290 */ /* 0x000fe2000fffe03f */
[----:B------:R-:W-:Y:S01]  /*22c90*/  SEL R4, RZ, 0x1, P0 ;  /* 0x00000001ff047807 */ /* 0x000fe20000000000 */
[----:B------:R-:W-:Y:S01]  /*22ca0*/  UMOV UR20, UR28 ;  /* 0x0000001c00147c82 */ /* 0x000fe20008000000 */
[----:B------:R-:W-:Y:S01]  /*22cb0*/  UMOV UR19, UR27 ;  /* 0x0000001b00137c82 */ /* 0x000fe20008000000 */
[----:B------:R-:W-:Y:S01]  /*22cc0*/  UIADD3 UR8, UR32, 0x7800, URZ ;  /* 0x0000780020087890 */ /* 0x000fe2000fffe03f */
[----:B------:R0:W-:Y:S01]  /*22cd0*/  UTMALDG.3D [UR24], [UR14], desc[UR22] ;  /* 0x000016180e0075b4 */ /* 0x0001e20008011000 */
[----:B------:R-:W-:Y:S01]  /*22ce0*/  UMOV UR13, 0x30000 ;  /* 0x00030000000d7882 */ /* 0x000fe20000000000 */
[----:B------:R-:W-:Y:S01]  /*22cf0*/  UMOV UR33, UR25 ;  /* 0x0000001900217c82 */ /* 0x000fe20008000000 */
[----:B------:R-:W-:Y:S01]  /*22d00*/  UMOV UR34, UR26 ;  /* 0x0000001a00227c82 */ /* 0x000fe20008000000 */
[----:B------:R-:W-:Y:S01]  /*22d10*/  UMOV UR36, UR28 ;  /* 0x0000001c00247c82 */ /* 0x000fe20008000000 */
[----:B------:R-:W-:Y:S01]  /*22d20*/  UMOV UR9, UR25 ;  /* 0x0000001900097c82 */ /* 0x000fe20008000000 */
[----:B------:R-:W-:Y:S01]  /*22d30*/  UMOV UR12, UR28 ;  /* 0x0000001c000c7c82 */ /* 0x000fe20008000000 */
[----:B------:R-:W-:Y:S01]  /*22d40*/  UMOV UR11, UR35 ;  /* 0x00000023000b7c82 */ /* 0x000fe20008000000 */
[----:B------:R0:W-:Y:S01]  /*22d50*/  UTMALDG.3D [UR16], [UR14], desc[UR22] ;  /* 0x000016100e0075b4 */ /* 0x0001e20008011000 */
[----:B------:R-:W-:Y:S01]  /*22d60*/  UMOV UR10, UR18 ;  /* 0x00000012000a7c82 */ /* 0x000fe20008000000 */
[----:B------:R-:W-:Y:S01]  /*22d70*/  LOP3.LUT R3, R3, R4, RZ, 0x3c, !PT ;  /* 0x0000000403037212 */ /* 0x000fe200078e3cff */
[----:B------:R-:W-:Y:S01]  /*22d80*/  VIADD R19, R19, 0x100 ;  /* 0x0000010013137836 */ /* 0x000fe20000000000 */
[----:B------:R-:W-:Y:S01]  /*22d90*/  SEL R5, R5, RZ, P0 ;  /* 0x000000ff05057207 */ /* 0x000fe20000000000 */
[----:B------:R0:W-:Y:S01]  /*22da0*/  UTMALDG.3D.MULTICAST [UR32], [UR40], UR13, desc[UR22] ;  /* 0x00001620280073b4 */ /* 0x0001e2000801180d */
[----:B------:R0:W-:Y:S02]  /*22db0*/  UTMALDG.3D.MULTICAST [UR8], [UR40], UR13, desc[UR22] ;  /* 0x00001608280073b4 */ /* 0x0001e4000801180d */
[----:B0-----:R-:W-:Y:S05]  /*22dc0*/  @P1 BRA `(.L_x_528) ;  /* 0xfffffffc00101947 */ /* 0x001fea000383ffff */
.L_x_525:
[----:B------:R-:W-:Y:S05]  /*22dd0*/  BSYNC B1 ;  /* 0x0000000000017941 */ /* 0x000fea0003800000 */
.L_x_524:
[----:B------:R-:W2:Y:S01]  /*22de0*/  LDL.LU R21, [R1+0xac] ;  /* 0x0000ac0001157983 */ /* 0x000ea20000300800 */
[----:B------:R-:W-:Y:S01]  /*22df0*/  LOP3.LUT P1, RZ, R6, 0xff, RZ, 0xc0, !PT ;  /* 0x000000ff06ff7812 */ /* 0x000fe2000782c0ff */
[----:B------:R-:W-:Y:S02]  /*22e00*/  ULDC.64 UR8, c[0x0][0x650] ;  /* 0x0001940000087ab9 */ /* 0x000fe40000000a00 */
[----:B------:R-:W3:Y:S01]  /*22e10*/  LDL.LU R20, [R1+0xb0] ;  /* 0x0000b00001147983 */ /* 0x000ee20000300800 */
[----:B------:R-:W-:Y:S01]  /*22e20*/  IADD3 R10, R7, R10, RZ ;  /* 0x0000000a070a7210 */ /* 0x000fe20007ffe0ff */
[----:B------:R-:W-:Y:S01]  /*22e30*/  BSSY B1, `(.L_x_529) ;  /* 0x0000072000017945 */ /* 0x000fe20003800000 */
[----:B------:R-:W-:Y:S01]  /*22e40*/  IMAD.MOV.U32 R16, RZ, RZ, -0x1 ;  /* 0xffffffffff107424 */ /* 0x000fe200078e00ff */
[----:B------:R-:W-:Y:S01]  /*22e50*/  MOV R17, 0xffffffff ;  /* 0xffffffff00117802 */ /* 0x000fe20000000f00 */
[----:B------:R-:W-:Y:S01]  /*22e60*/  IMAD.MOV.U32 R13, RZ, RZ, -0x1 ;  /* 0xffffffffff0d7424 */ /* 0x000fe200078e00ff */
[----:B------:R-:W-:-:S02]  /*22e70*/  SHF.R.U32.HI R2, RZ, 0x1, R10 ;  /* 0x00000001ff027819 */ /* 0x000fc4000001160a */
[----:B------:R-:W-:Y:S02]  /*22e80*/  ISETP.GT.U32.AND P0, PT, R10, 0x1, PT ;  /* 0x000000010a00780c */ /* 0x000fe40003f04070 */
[----:B------:R-:W0:Y:S01]  /*22e90*/  @P1 S2R R4, SR_CgaCtaId ;  /* 0x0000000000041919 */ /* 0x000e220000008800 */
[----:B------:R-:W-:Y:S02]  /*22ea0*/  @P1 MOV R3, 0x400 ;  /* 0x0000040000031802 */ /* 0x000fe40000000f00 */
[----:B------:R-:W-:Y:S02]  /*22eb0*/  LOP3.LUT R2, R2, 0x1, RZ, 0xc0, !PT ;  /* 0x0000000102027812 */ /* 0x000fe400078ec0ff */
[----:B------:R-:W-:Y:S02]  /*22ec0*/  ISETP.LT.U32.AND P0, PT, R7, 0x2, P0 ;  /* 0x000000020700780c */ /* 0x000fe40000701070 */
[----:B------:R-:W-:Y:S02]  /*22ed0*/  LOP3.LUT R10, R10, 0x1, RZ, 0xc0, !PT ;  /* 0x000000010a0a7812 */ /* 0x000fe400078ec0ff */
[----:B------:R-:W-:-:S02]  /*22ee0*/  PRMT R6, RZ, 0x7610, R6 ;  /* 0x00007610ff067816 */ /* 0x000fc40000000006 */
[----:B0-----:R-:W-:-:S04]  /*22ef0*/  @P1 LEA R3, R4, R3, 0x18 ;  /* 0x0000000304031211 */ /* 0x001fc800078ec0ff */
[----:B------:R0:W-:Y:S01]  /*22f00*/  @P1 SYNCS.ARRIVE.TRANS64.A1T0 RZ, [R3+URZ+0x38], RZ ;  /* 0x000038ff03ff19a7 */ /* 0x0001e2000810003f */
[----:B------:R-:W-:Y:S02]  /*22f10*/  ISETP.NE.U32.AND P1, PT, R2, 0x1, PT ;  /* 0x000000010200780c */ /* 0x000fe40003f25070 */
[----:B------:R-:W-:Y:S02]  /*22f20*/  SEL R2, RZ, 0x1, !P0 ;  /* 0x00000001ff027807 */ /* 0x000fe40004000000 */
[----:B------:R-:W-:-:S04]  /*22f30*/  ISETP.GT.U32.AND P1, PT, R7, 0x1, !P1 ;  /* 0x000000010700780c */ /* 0x000fc80004f24070 */
[----:B0-----:R-:W-:-:S04]  /*22f40*/  SEL R3, RZ, 0x1, !P1 ;  /* 0x00000001ff037807 */ /* 0x001fc80004800000 */
[--C-:B------:R-:W-:Y:S02]  /*22f50*/  LOP3.LUT R11, R3, R11, R2.reuse, 0x96, !PT ;  /* 0x0000000b030b7212 */ /* 0x100fe400078e9602 */
[----:B------:R-:W-:Y:S02]  /*22f60*/  PRMT R2, RZ, 0x7610, R2 ;  /* 0x00007610ff027816 */ /* 0x000fe40000000002 */
[----:B---3--:R-:W-:-:S04]  /*22f70*/  IADD3 R20, P2, R20, UR30, RZ ;  /* 0x0000001e14147c10 */ /* 0x008fc8000ff5e0ff */
[----:B--2---:R-:W-:Y:S01]  /*22f80*/  IADD3.X R21, R21, UR7, RZ, P2, !PT ;  /* 0x0000000715157c10 */ /* 0x004fe200097fe4ff */
[----:B------:R0:W-:Y:S01]  /*22f90*/  STL [R1+0xb0], R20 ;  /* 0x0000b01401007387 */ /* 0x0001e20000100800 */
[----:B------:R-:W-:-:S03]  /*22fa0*/  ISETP.GE.U32.AND P2, PT, R20, UR8, PT ;  /* 0x0000000814007c0c */ /* 0x000fc6000bf46070 */
[----:B------:R0:W-:Y:S01]  /*22fb0*/  STL [R1+0xac], R21 ;  /* 0x0000ac1501007387 */ /* 0x0001e20000100800 */
[----:B------:R-:W-:-:S13]  /*22fc0*/  ISETP.GE.U32.AND.EX P0, PT, R21, UR9, PT, P2 ;  /* 0x0000000915007c0c */ /* 0x000fda000bf06120 */
[----:B0-----:R-:W-:Y:S05]  /*22fd0*/  @P0 BRA `(.L_x_530) ;  /* 0x00000004005c0947 */ /* 0x001fea0003800000 */
[----:B------:R-:W0:Y:S01]  /*22fe0*/  S2R R14, SR_CTAID.X ;  /* 0x00000000000e7919 */ /* 0x000e220000002500 */
[----:B------:R-:W-:Y:S01]  /*22ff0*/  ULDC.64 UR8, c[0x0][0x628] ;  /* 0x00018a0000087ab9 */ /* 0x000fe20000000a00 */
[----:B------:R-:W-:Y:S01]  /*23000*/  ULDC UR11, c[0x0][0x630] ;  /* 0x00018c00000b7ab9 */ /* 0x000fe20000000800 */
[----:B------:R-:W-:Y:S01]  /*23010*/  ISETP.NE.U32.AND P0, PT, RZ, UR8, PT ;  /* 0x00000008ff007c0c */ /* 0x000fe2000bf05070 */
[----:B------:R-:W1:Y:S01]  /*23020*/  S2R R15, SR_CTAID.Y ;  /* 0x00000000000f7919 */ /* 0x000e620000002600 */
[----:B------:R-:W-:Y:S01]  /*23030*/  ULDC UR12, c[0x0][0x150] ;  /* 0x00005400000c7ab9 */ /* 0x000fe20000000800 */
[----:B------:R-:W-:Y:S01]  /*23040*/  MOV R2, R20 ;  /* 0x0000001400027202 */ /* 0x000fe20000000f00 */
[----:B------:R-:W-:Y:S01]  /*23050*/  IMAD.MOV.U32 R3, RZ, RZ, R21 ;  /* 0x000000ffff037224 */ /* 0x000fe200078e0015 */
[----:B------:R-:W-:Y:S02]  /*23060*/  ISETP.NE.AND.EX P0, PT, RZ, UR9, PT, P0 ;  /* 0x00000009ff007c0c */ /* 0x000fe4000bf05300 */
[----:B0-----:R-:W-:-:S11]  /*23070*/  I2FP.F32.U32 R16, R14 ;  /* 0x0000000e00107245 */ /* 0x001fd60000201000 */
[----:B------:R-:W-:Y:S05]  /*23080*/  @!P0 BRA `(.L_x_531) ;  /* 0x0000000000288947 */ /* 0x000fea0003800000 */
[----:B------:R-:W-:Y:S02]  /*23090*/  ULDC UR10, c[0x0][0x634] ;  /* 0x00018d00000a7ab9 */ /* 0x000fe40000000800 */
[----:B------:R-:W-:-:S04]  /*230a0*/  IADD3 R3, P0, R20, UR10, RZ ;  /* 0x0000000a14037c10 */ /* 0x000fc8000ff1e0ff */
[----:B------:R-:W-:-:S05]  /*230b0*/  IADD3.X R13, RZ, R21, RZ, P0, !PT ;  /* 0x00000015ff0d7210 */ /* 0x000fca00007fe4ff */
[----:B------:R-:W-:-:S04]  /*230c0*/  IMAD.WIDE.U32 R4, R13, UR8, RZ ;  /* 0x000000080d047c25 */ /* 0x000fc8000f8e00ff */
[----:B------:R-:W-:-:S04]  /*230d0*/  IMAD.WIDE.U32 R4, P0, R3, UR9, R4 ;  /* 0x0000000903047c25 */ /* 0x000fc8000f800004 */
[----:B------:R-:W-:Y:S01]  /*230e0*/  IMAD.WIDE.U32 R2, R3, UR8, RZ ;  /* 0x0000000803027c25 */ /* 0x000fe2000f8e00ff */
[----:B------:R-:W-:-:S04]  /*230f0*/  MOV R2, R5 ;  /* 0x0000000500027202 */ /* 0x000fc80000000f00 */
[----:B------:R-:W-:Y:S01]  /*23100*/  IADD3 RZ, P1, R3, R4, RZ ;  /* 0x0000000403ff7210 */ /* 0x000fe20007f3e0ff */
[----:B------:R-:W-:-:S04]  /*23110*/  IMAD.X R3, RZ, RZ, RZ, P0 ;  /* 0x000000ffff037224 */ /* 0x000fc800000e06ff */
[----:B------:R-:W-:-:S08]  /*23120*/  IMAD.WIDE.U32.X R2, R13, UR9, R2, P1 ;  /* 0x000000090d027c25 */ /* 0x000fd000088e0402 */
.L_x_531:
[--C-:B------:R-:W-:Y:S01]  /*23130*/  SHF.R.U64 R13, R2, UR11, R3.reuse ;  /* 0x0000000b020d7c19 */ /* 0x100fe20008001203 */
[----:B------:R-:W-:Y:S01]  /*23140*/  ULDC.64 UR8, c[0x0][0x620] ;  /* 0x0001880000087ab9 */ /* 0x000fe20000000a00 */
[----:B------:R-:W-:Y:S01]  /*23150*/  SHF.R.U32.HI R2, RZ, UR11, R3 ;  /* 0x0000000bff027c19 */ /* 0x000fe20008011603 */
[----:B------:R-:W-:Y:S01]  /*23160*/  FMUL R16, R16, UR12 ;  /* 0x0000000c10107c20 */ /* 0x000fe20008400000 */
[----:B------:R-:W-:Y:S01]  /*23170*/  IADD3 R17, P0, RZ, -R13, RZ ;  /* 0x8000000dff117210 */ /* 0x000fe20007f1e0ff */
[----:B------:R-:W0:Y:S01]  /*23180*/  LDC R19, c[0x0][0x144] ;  /* 0x00005100ff137b82 */ /* 0x000e220000000800 */
[----:B-1----:R-:W-:Y:S01]  /*23190*/  I2FP.F32.U32 R3, R15 ;  /* 0x0000000f00037245 */ /* 0x002fe20000201000 */
[----:B------:R-:W-:Y:S02]  /*231a0*/  ULDC UR10, c[0x0][0x154] ;  /* 0x00005500000a7ab9 */ /* 0x000fe40000000800 */
[----:B------:R-:W-:Y:S01]  /*231b0*/  IMAD.X R2, RZ, RZ, ~R2, P0 ;  /* 0x000000ffff027224 */ /* 0x000fe200000e0e02 */
[----:B------:R-:W1:Y:S01]  /*231c0*/  F2I.U32.TRUNC.NTZ R16, R16 ;  /* 0x0000001000107305 */ /* 0x000e62000020f000 */
[----:B------:R-:W-:Y:S01]  /*231d0*/  FMUL R4, R3, UR10 ;  /* 0x0000000a03047c20 */ /* 0x000fe20008400000 */
[----:B------:R-:W-:Y:S01]  /*231e0*/  IMAD.MOV.U32 R3, RZ, RZ, R21 ;  /* 0x000000ffff037224 */ /* 0x000fe200078e0015 */
[----:B------:R-:W2:Y:S01]  /*231f0*/  LDC R18, c[0x0][0x148] ;  /* 0x00005200ff127b82 */ /* 0x000ea20000000800 */
[----:B------:R-:W-:Y:S01]  /*23200*/  IMAD R2, R2, UR8, RZ ;  /* 0x0000000802027c24 */ /* 0x000fe2000f8e02ff */
[----:B------:R-:W-:-:S02]  /*23210*/  ULDC.64 UR10, c[0x0][0x640] ;  /* 0x00019000000a7ab9 */ /* 0x000fc40000000a00 */
[----:B------:R-:W-:Y:S01]  /*23220*/  ISETP.NE.U32.AND P0, PT, RZ, UR10, PT ;  /* 0x0000000aff007c0c */ /* 0x000fe2000bf05070 */
[C---:B------:R-:W-:Y:S01]  /*23230*/  IMAD R5, R17.reuse, UR9, R2 ;  /* 0x0000000911057c24 */ /* 0x040fe2000f8e0202 */
[----:B------:R-:W-:Y:S01]  /*23240*/  MOV R2, R20 ;  /* 0x0000001400027202 */ /* 0x000fe20000000f00 */
[----:B------:R-:W3:Y:S01]  /*23250*/  F2I.U32.TRUNC.NTZ R4, R4 ;  /* 0x0000000400047305 */ /* 0x000ee2000020f000 */
[----:B------:R-:W4:Y:S01]  /*23260*/  LDC R20, c[0x0][0x65c] ;  /* 0x00019700ff147b82 */ /* 0x000f220000000800 */
[----:B------:R-:W-:Y:S02]  /*23270*/  ISETP.NE.AND.EX P0, PT, RZ, UR11, PT, P0 ;  /* 0x0000000bff007c0c */ /* 0x000fe4000bf05300 */
[----:B------:R-:W-:Y:S01]  /*23280*/  IMAD.WIDE.U32 R2, R17, UR8, R2 ;  /* 0x0000000811027c25 */ /* 0x000fe2000f8e0002 */
[----:B-1----:R-:W-:Y:S01]  /*23290*/  IADD3 R16, -R16, RZ, RZ ;  /* 0x000000ff10107210 */ /* 0x002fe20007ffe1ff */
[----:B------:R-:W-:Y:S02]  /*232a0*/  ULDC UR8, c[0x0][0x618] ;  /* 0x0001860000087ab9 */ /* 0x000fe40000000800 */
[----:B------:R-:W-:-:S02]  /*232b0*/  IMAD.IADD R3, R3, 0x1, R5 ;  /* 0x0000000103037824 */ /* 0x000fc400078e0205 */
[----:B0-----:R-:W-:-:S03]  /*232c0*/  IMAD R14, R19, R16, R14 ;  /* 0x00000010130e7224 */ /* 0x001fc600078e020e */
[--C-:B------:R-:W-:Y:S02]  /*232d0*/  SHF.R.U64 R16, R2, UR8, R3.reuse ;  /* 0x0000000802107c19 */ /* 0x100fe40008001203 */
[----:B---3--:R-:W-:Y:S02]  /*232e0*/  IADD3 R2, -R4, RZ, RZ ;  /* 0x000000ff04027210 */ /* 0x008fe40007ffe1ff */
[----:B------:R-:W-:Y:S01]  /*232f0*/  SHF.R.U32.HI R3, RZ, UR8, R3 ;  /* 0x00000008ff037c19 */ /* 0x000fe20008011603 */
[----:B------:R-:W-:Y:S01]  /*23300*/  ULDC UR8, c[0x0][0x608] ;  /* 0x0001820000087ab9 */ /* 0x000fe20000000800 */
[----:B----4-:R-:W-:-:S13]  /*23310*/  ISETP.NE.AND P2, PT, R20, 0x1, PT ;  /* 0x000000011400780c */ /* 0x010fda0003f45270 */
[----:B--2---:R-:W-:Y:S01]  /*23320*/  @P2 IMAD R14, R18, R2, R15 ;  /* 0x00000002120e2224 */ /* 0x004fe200078e020f */
[--C-:B------:R-:W-:Y:S02]  /*23330*/  SHF.R.U64 R18, R16, UR8, R3.reuse ;  /* 0x0000000810127c19 */ /* 0x100fe40008001203 */
[----:B------:R-:W-:Y:S01]  /*23340*/  SHF.R.U32.HI R3, RZ, UR8, R3 ;  /* 0x00000008ff037c19 */ /* 0x000fe20008011603 */
[----:B------:R-:W-:-:S03]  /*23350*/  ULDC UR8, c[0x0][0x658] ;  /* 0x0001960000087ab9 */ /* 0x000fc60000000800 */
[--C-:B------:R-:W-:Y:S02]  /*23360*/  SHF.R.U64 R15, R18, UR8, R3.reuse ;  /* 0x00000008120f7c19 */ /* 0x100fe40008001203 */
[----:B------:R-:W-:-:S03]  /*23370*/  SHF.R.U32.HI R17, RZ, UR8, R3 ;  /* 0x00000008ff117c19 */ /* 0x000fc60008011603 */
[----:B------:R-:W-:Y:S01]  /*23380*/  IMAD.MOV.U32 R4, RZ, RZ, R15 ;  /* 0x000000ffff047224 */ /* 0x000fe200078e000f */
[----:B------:R-:W-:Y:S01]  /*23390*/  MOV R3, R17 ;  /* 0x0000001100037202 */ /* 0x000fe20000000f00 */
[----:B------:R-:W-:Y:S06]  /*233a0*/  @!P0 BRA `(.L_x_532) ;  /* 0x00000000002c8947 */ /* 0x000fec0003800000 */
[----:B------:R-:W-:Y:S02]  /*233b0*/  ULDC UR8, c[0x0][0x64c] ;  /* 0x0001930000087ab9 */ /* 0x000fe40000000800 */
[----:B------:R-:W-:-:S05]  /*233c0*/  IADD3 R3, P0, R15, UR8, RZ ;  /* 0x000000080f037c10 */ /* 0x000fca000ff1e0ff */
[----:B------:R-:W-:-:S04]  /*233d0*/  IMAD.X R17, RZ, RZ, R17, P0 ;  /* 0x000000ffff117224 */ /* 0x000fc800000e0611 */
[----:B------:R-:W-:-:S04]  /*233e0*/  IMAD.WIDE.U32 R4, R17, UR10, RZ ;  /* 0x0000000a11047c25 */ /* 0x000fc8000f8e00ff */
[----:B------:R-:W-:-:S04]  /*233f0*/  IMAD.WIDE.U32 R4, P0, R3, UR11, R4 ;  /* 0x0000000b03047c25 */ /* 0x000fc8000f800004 */
[----:B------:R-:W-:-:S04]  /*23400*/  IMAD.WIDE.U32 R2, R3, UR10, RZ ;  /* 0x0000000a03027c25 */ /* 0x000fc8000f8e00ff */
[----:B------:R-:W-:Y:S01]  /*23410*/  IMAD.MOV.U32 R2, RZ, RZ, R5 ;  /* 0x000000ffff027224 */ /* 0x000fe200078e0005 */
[----:B------:R-:W-:Y:S02]  /*23420*/  IADD3 RZ, P1, R3, R4, RZ ;  /* 0x0000000403ff7210 */ /* 0x000fe40007f3e0ff */
[----:B------:R-:W-:-:S03]  /*23430*/  IADD3.X R3, RZ, RZ, RZ, P0, !PT ;  /* 0x000000ffff037210 */ /* 0x000fc600007fe4ff */
[----:B------:R-:W-:-:S03]  /*23440*/  IMAD.WIDE.U32.X R2, R17, UR11, R2, P1 ;  /* 0x0000000b11027c25 */ /* 0x000fc600088e0402 */
[----:B------:R-:W-:-:S07]  /*23450*/  MOV R4, R2 ;  /* 0x0000000200047202 */ /* 0x000fce0000000f00 */
.L_x_532:
[----:B------:R-:W-:Y:S01]  /*23460*/  ULDC UR8, c[0x0][0x648] ;  /* 0x0001920000087ab9 */ /* 0x000fe20000000800 */
[----:B------:R-:W-:Y:S01]  /*23470*/  LOP3.LUT R2, R18, UR6, RZ, 0xc0, !PT ;  /* 0x0000000612027c12 */ /* 0x000fe2000f8ec0ff */
[----:B------:R-:W-:Y:S01]  /*23480*/  ULDC UR9, c[0x0][0x610] ;  /* 0x0001840000097ab9 */ /* 0x000fe20000000800 */
[----:B------:R-:W-:Y:S01]  /*23490*/  SHF.R.U64 R3, R4, UR8, R3 ;  /* 0x0000000804037c19 */ /* 0x000fe20008001203 */
[----:B------:R-:W-:Y:S01]  /*234a0*/  ULDC UR8, c[0x0][0x638] ;  /* 0x00018e0000087ab9 */ /* 0x000fe20000000800 */
[----:B------:R-:W-:-:S03]  /*234b0*/  LOP3.LUT R16, R16, UR4, RZ, 0xc0, !PT ;  /* 0x0000000410107c12 */ /* 0x000fc6000f8ec0ff */
[----:B------:R-:W-:Y:S02]  /*234c0*/  IMAD.MOV R4, RZ, RZ, -R3 ;  /* 0x000000ffff047224 */ /* 0x000fe400078e0a03 */
[----:B------:R-:W-:Y:S01]  /*234d0*/  IMAD R3, R3, UR5, R2 ;  /* 0x0000000503037c24 */ /* 0x000fe2000f8e0202 */
[----:B------:R-:W-:Y:S01]  /*234e0*/  MOV R2, 0x1 ;  /* 0x0000000100027802 */ /* 0x000fe20000000f00 */
[----:B------:R-:W-:Y:S01]  /*234f0*/  IMAD R15, R4, UR8, R15 ;  /* 0x00000008040f7c24 */ /* 0x000fe2000f8e020f */
[----:B------:R-:W-:Y:S01]  /*23500*/  ULDC UR8, c[0x0][0x600] ;  /* 0x0001800000087ab9 */ /* 0x000fe20000000800 */
[----:B------:R-:W-:Y:S02]  /*23510*/  IMAD R14, R3, UR9, R14 ;  /* 0x00000009030e7c24 */ /* 0x000fe4000f8e020e */
[----:B------:R-:W-:-:S05]  /*23520*/  IMAD R15, R15, UR8, R16 ;  /* 0x000000080f0f7c24 */ /* 0x000fca000f8e0210 */
[----:B------:R-:W-:Y:S02]  /*23530*/  SEL R17, R15, R14, !P2 ;  /* 0x0000000e0f117207 */ /* 0x000fe40005000000 */
[----:B------:R-:W-:-:S07]  /*23540*/  SEL R16, R14, R15, !P2 ;  /* 0x0000000f0e107207 */ /* 0x000fce0005000000 */
.L_x_530:
[----:B------:R-:W-:Y:S05]  /*23550*/  BSYNC B1 ;  /* 0x0000000000017941 */ /* 0x000fea0003800000 */
.L_x_529:
[----:B------:R-:W-:-:S13]  /*23560*/  LOP3.LUT P0, RZ, R2, 0xff, RZ, 0xc0, !PT ;  /* 0x000000ff02ff7812 */ /* 0x000fda000780c0ff */
[----:B------:R-:W-:Y:S05]  /*23570*/  @P0 BRA `(.L_x_533) ;  /* 0xfffffff000ec0947 */ /* 0x000fea000383ffff */
[----:B------:R-:W-:Y:S05]  /*23580*/  BSYNC B0 ;  /* 0x0000000000007941 */ /* 0x000fea0003800000 */
.L_x_522:
[----:B------:R-:W-:-:S03]  /*23590*/  UMOV UR8, 0xffffffff ;  /* 0xffffffff00087882 */ /* 0x000fc60000000000 */
[----:B------:R-:W-:Y:S05]  /*235a0*/  BRA.DIV UR8, `(.L_x_534) ;  /* 0x0000000208d07947 */ /* 0x000fea000b800000 */
[----:B------:R-:W-:-:S13]  /*235b0*/  ELECT P6, URZ, PT ;  /* 0x00000000003f782f */ /* 0x000fda00038c0000 */
.L_x_546:
[----:B------:R-:W-:Y:S04]  /*235c0*/  BSSY B0, `(.L_x_535) ;  /* 0x000001a000007945 */ /* 0x000fe80003800000 */
[----:B------:R-:W-:Y:S05]  /*235d0*/  @!P6 BRA `(.L_x_536) ;  /* 0x000000000060e947 */ /* 0x000fea0003800000 */
[----:B------:R-:W2:Y:S02]  /*235e0*/  LDL.LU R0, [R1+0xa8] ;  /* 0x0000a80001007983 */ /* 0x000ea40000300800 */
[----:B--2---:R-:W-:-:S04]  /*235f0*/  LOP3.LUT R0, R0, 0x2, RZ, 0xfc, !PT ;  /* 0x0000000200007812 */ /* 0x004fc800078efcff */
[----:B------:R-:W-:-:S13]  /*23600*/  ISETP.NE.AND P0, PT, R0, 0x3, PT ;  /* 0x000000030000780c */ /* 0x000fda0003f05270 */
[----:B------:R-:W-:Y:S05]  /*23610*/  @!P0 BRA `(.L_x_537) ;  /* 0x0000000000048947 */ /* 0x000fea0003800000 */
[----:B------:R-:W-:Y:S01]  /*23620*/  BPT.TRAP 0x1 ;  /* 0x000000040000795c */ /* 0x000fe20000300000 */
.L_x_537:
[----:B------:R-:W0:Y:S01]  /*23630*/  S2R R3, SR_CgaCtaId ;  /* 0x0000000000037919 */ /* 0x000e220000008800 */
[----:B------:R-:W-:Y:S02]  /*23640*/  MOV R0, 0x400 ;  /* 0x0000040000007802 */ /* 0x000fe40000000f00 */
[----:B------:R-:W-:Y:S02]  /*23650*/  SHF.L.U32 R2, R11, 0x1f, RZ ;  /* 0x0000001f0b027819 */ /* 0x000fe400000006ff */
[----:B0-----:R-:W-:-:S05]  /*23660*/  LEA R3, R3, R0, 0x18 ;  /* 0x0000000003037211 */ /* 0x001fca00078ec0ff */
[----:B------:R-:W-:-:S05]  /*23670*/  VIADD R3, R3, 0x10 ;  /* 0x0000001003037836 */ /* 0x000fca0000000000 */
[C---:B------:R-:W-:Y:S01]  /*23680*/  LEA R5, R10.reuse, R3, 0x3 ;  /* 0x000000030a057211 */ /* 0x040fe200078e18ff */
[----:B------:R-:W-:-:S03]  /*23690*/  VIADD R10, R10, 0x1 ;  /* 0x000000010a0a7836 */ /* 0x000fc60000000000 */
[----:B------:R-:W0:Y:S02]  /*236a0*/  SYNCS.PHASECHK.TRANS64.TRYWAIT P0, [R5+URZ], R2 ;  /* 0x00000002050075a7 */ /* 0x000e24000800017f */
[----:B------:R-:W-:-:S04]  /*236b0*/  ISETP.NE.AND P1, PT, R10, 0x2, PT ;  /* 0x000000020a00780c */ /* 0x000fc80003f25270 */
[----:B------:R-:W-:Y:S02]  /*236c0*/  SEL R0, RZ, 0x1, P1 ;  /* 0x00000001ff007807 */ /* 0x000fe40000800000 */
[----:B------:R-:W-:Y:S02]  /*236d0*/  SEL R10, R10, RZ, P1 ;  /* 0x000000ff0a0a7207 */ /* 0x000fe40000800000 */
[----:B------:R-:W-:Y:S01]  /*236e0*/  LOP3.LUT R0, R11, R0, RZ, 0x3c, !PT ;  /* 0x000000000b007212 */ /* 0x000fe200078e3cff */
[----:B0-----:R-:W-:Y:S06]  /*236f0*/  @!P0 BRA `(.L_x_538) ;  /* 0x00000000009c8947 */ /* 0x001fec0003800000 */
.L_x_547:
[----:B------:R-:W-:Y:S02]  /*23700*/  LEA R3, R10, R3, 0x3 ;  /* 0x000000030a037211 */ /* 0x000fe400078e18ff */
[----:B------:R-:W-:-:S07]  /*23710*/  SHF.L.U32 R0, R0, 0x1f, RZ ;  /* 0x0000001f00007819 */ /* 0x000fce00000006ff */
.L_x_539:
[----:B-1----:R1:W2:Y:S02]  /*23720*/  SYNCS.PHASECHK.TRANS64.TRYWAIT P0, [R3+URZ], R0 ;  /* 0x00000000030075a7 */ /* 0x0022a4000800017f */
[----:B--2---:R-:W-:Y:S05]  /*23730*/  @!P0 NANOSLEEP.SYNCS 0x989680 ;  /* 0x009896800000895d */ /* 0x004fea0003900000 */
[----:B------:R-:W2:Y:S02]  /*23740*/  @!P0 SYNCS.PHASECHK.TRANS64 P0, [R3+URZ], R0 ;  /* 0x00000000030085a7 */ /* 0x000ea4000800007f */
[----:B--2---:R-:W-:Y:S05]  /*23750*/  @!P0 BRA `(.L_x_539) ;  /* 0xfffffffc00f08947 */ /* 0x004fea000383ffff */
.L_x_536:
[----:B------:R-:W-:Y:S05]  /*23760*/  BSYNC B0 ;  /* 0x0000000000007941 */ /* 0x000fea0003800000 */
.L_x_535:
[----:B------:R-:W-:Y:S05]  /*23770*/  EXIT ;  /* 0x000000000000794d */ /* 0x000fea0003800000 */
.L_x_21:
[----:B--2---:R2:W3:Y:S02]  /*23780*/  SYNCS.PHASECHK.TRANS64.TRYWAIT P1, [R3+URZ], R2 ;  /* 0x00000002030075a7 */ /* 0x0044e4000802017f */
[----:B---3--:R-:W-:Y:S05]  /*23790*/  @!P1 NANOSLEEP.SYNCS 0x989680 ;  /* 0x009896800000995d */ /* 0x008fea0003900000 */
[----:B------:R-:W3:Y:S02]  /*237a0*/  @!P1 SYNCS.PHASECHK.TRANS64 P1, [R3+URZ], R2 ;  /* 0x00000002030095a7 */ /* 0x000ee4000802007f */
[----:B---3--:R-:W-:Y:S05]  /*237b0*/  @!P1 BRA `(.L_x_21) ;  /* 0xfffffffc00f09947 */ /* 0x008fea000383ffff */
[----:B------:R-:W-:Y:S05]  /*237c0*/  BRA `(.L_x_20) ;  /* 0xfffffddc00b47947 */ /* 0x000fea000383ffff */
.L_x_26:
[----:B--2---:R2:W3:Y:S02]  /*237d0*/  SYNCS.PHASECHK.TRANS64.TRYWAIT P1, [R5+URZ], R6 ;  /* 0x00000006050075a7 */ /* 0x0044e4000802017f */
[----:B---3--:R-:W-:Y:S05]  /*237e0*/  @!P1 NANOSLEEP.SYNCS 0x989680 ;  /* 0x009896800000995d */ /* 0x008fea0003900000 */
[----:B------:R-:W3:Y:S02]  /*237f0*/  @!P1 SYNCS.PHASECHK.TRANS64 P1, [R5+URZ], R6 ;  /* 0x00000006050095a7 */ /* 0x000ee4000802007f */
[----:B---3--:R-:W-:Y:S05]  /*23800*/  @!P1 BRA `(.L_x_26) ;  /* 0xfffffffc00f09947 */ /* 0x008fea000383ffff */
[----:B------:R-:W-:Y:S05]  /*23810*/  BRA `(.L_x_25) ;  /* 0xfffffe70005c7947 */ /* 0x000fea000383ffff */
.L_x_523:
[----:B------:R-:W-:Y:S01]  /*23820*/  BSSY B1, `(.L_x_540) ;  /* 0x0000006000017945 */ /* 0x000fe20003800000 */
[----:B------:R-:W-:-:S07]  /*23830*/  IMAD.MOV.U32 R15, RZ, RZ, -0x1 ;  /* 0xffffffffff0f7424 */ /* 0x000fce00078e00ff */
[----:B------:R-:W-:Y:S05]  /*23840*/  WARPSYNC.COLLECTIVE R15, `(.L_x_541) ;  /* 0x000000000f0c7348 */ /* 0x000fea0003c00000 */
[----:B------:R-:W-:Y:S02]  /*23850*/  ELECT P6, UR62, PT ;  /* 0x00000000003e782f */ /* 0x000fe400038c0000 */
[----:B------:R-:W-:Y:S01]  /*23860*/  MOV R14, UR62 ;  /* 0x0000003e000e7c02 */ /* 0x000fe20008000f00 */
[----:B------:R-:W-:Y:S10]  /*23870*/  ENDCOLLECTIVE ;  /* 0x000000000000791b */ /* 0x000ff40003800000 */
.L_x_541:
[----:B------:R-:W-:Y:S05]  /*23880*/  BSYNC B1 ;  /* 0x0000000000017941 */ /* 0x000fea0003800000 */
.L_x_540:
[----:B------:R-:W-:Y:S05]  /*23890*/  BRA `(.L_x_542) ;  /* 0xfffffff000307947 */ /* 0x000fea000383ffff */
.L_x_526:
[----:B0-----:R0:W2:Y:S02]  /*238a0*/  SYNCS.PHASECHK.TRANS64.TRYWAIT P0, [R15+URZ+0x10], R4 ;  /* 0x000010040f0075a7 */ /* 0x0010a4000800017f */
[----:B--2---:R-:W-:Y:S05]  /*238b0*/  @!P0 NANOSLEEP.SYNCS 0x989680 ;  /* 0x009896800000895d */ /* 0x004fea0003900000 */
[----:B------:R-:W2:Y:S02]  /*238c0*/  @!P0 SYNCS.PHASECHK.TRANS64 P0, [R15+URZ+0x10], R4 ;  /* 0x000010040f0085a7 */ /* 0x000ea4000800007f */
[----:B--2---:R-:W-:Y:S05]  /*238d0*/  @!P0 BRA `(.L_x_526) ;  /* 0xfffffffc00f08947 */ /* 0x004fea000383ffff */
[----:B------:R-:W-:Y:S05]  /*238e0*/  BRA `(.L_x_543) ;  /* 0xfffffff000707947 */ /* 0x000fea000383ffff */
.L_x_534:
[----:B------:R-:W-:Y:S01]  /*238f0*/  BSSY B0, `(.L_x_544) ;  /* 0x0000006000007945 */ /* 0x000fe20003800000 */
[----:B------:R-:W-:-:S07]  /*23900*/  MOV R15, 0xffffffff ;  /* 0xffffffff000f7802 */ /* 0x000fce0000000f00 */
[----:B------:R-:W-:Y:S05]  /*23910*/  WARPSYNC.COLLECTIVE R15, `(.L_x_545) ;  /* 0x000000000f0c7348 */ /* 0x000fea0003c00000 */
[----:B------:R-:W-:Y:S02]  /*23920*/  ELECT P6, UR62, PT ;  /* 0x00000000003e782f */ /* 0x000fe400038c0000 */
[----:B------:R-:W-:Y:S01]  /*23930*/  MOV R14, UR62 ;  /* 0x0000003e000e7c02 */ /* 0x000fe20008000f00 */
[----:B------:R-:W-:Y:S10]  /*23940*/  ENDCOLLECTIVE ;  /* 0x000000000000791b */ /* 0x000ff40003800000 */
.L_x_545:
[----:B------:R-:W-:Y:S05]  /*23950*/  BSYNC B0 ;  /* 0x0000000000007941 */ /* 0x000fea0003800000 */
.L_x_544:
[----:B------:R-:W-:Y:S05]  /*23960*/  BRA `(.L_x_546) ;  /* 0xfffffffc00147947 */ /* 0x000fea000383ffff */
.L_x_538:
[----:B0-----:R0:W1:Y:S02]  /*23970*/  SYNCS.PHASECHK.TRANS64.TRYWAIT P0, [R5+URZ], R2 ;  /* 0x00000002050075a7 */ /* 0x001064000800017f */
[----:B-1----:R-:W-:Y:S05]  /*23980*/  @!P0 NANOSLEEP.SYNCS 0x989680 ;  /* 0x009896800000895d */ /* 0x002fea0003900000 */
[----:B------:R-:W1:Y:S02]  /*23990*/  @!P0 SYNCS.PHASECHK.TRANS64 P0, [R5+URZ], R2 ;  /* 0x00000002050085a7 */ /* 0x000e64000800007f */
[----:B-1----:R-:W-:Y:S05]  /*239a0*/  @!P0 BRA `(.L_x_538) ;  /* 0xfffffffc00f08947 */ /* 0x002fea000383ffff */
[----:B------:R-:W-:Y:S05]  /*239b0*/  BRA `(.L_x_547) ;  /* 0xfffffffc00507947 */ /* 0x000fea000383ffff */
.L_x_548:
[----:B------:R-:W-:-:S00]  /*239c0*/  BRA `(.L_x_548) ;  /* 0xfffffffc00fc7947 */ /* 0x000fc0000383ffff */
[----:B------:R-:W-:-:S00]  /*239d0*/  NOP ;  /* 0x0000000000007918 */ /* 0x000fc00000000000 */
        /* <DEDUP_REMOVED lines=10> */
.L_x_549:


//--------------------- .nv.global.init           --------------------------
	.section	.nv.global.init,"aw",@progbits
.nv.global.init:
	.type		$str$22,@object
	.size		$str$22,($str$23 - $str$22)
$str$22:
        /*0000*/ 	.byte	0x6b, 0x5f, 0x74, 0x69, 0x6c, 0x65, 0x5f, 0x63, 0x6f, 0x75, 0x6e, 0x74, 0x20, 0x3e, 0x3d, 0x20
        /*0010*/ 	.byte	0x31, 0x00
	.type		$str$23,@object
	.size		$str$23,(__unnamed_1 - $str$23)
$str$23:
        /*0012*/ 	.byte	0x2f, 0x74, 0x6d, 0x70, 0x2f, 0x63, 0x75, 0x74, 0x6c, 0x61, 0x73, 0x73, 0x5f, 0x73, 0x77, 0x65
        /*0022*/ 	.byte	0x65, 0x70, 0x5f, 0x73, 0x72, 0x63, 0x2f, 0x69, 0x6e, 0x63, 0x6c, 0x75, 0x64, 0x65, 0x2f, 0x63
        /*0032*/ 	.byte	0x75, 0x74, 0x6c, 0x61, 0x73, 0x73, 0x2f, 0x67, 0x65, 0x6d, 0x6d, 0x2f, 0x63, 0x6f, 0x6c, 0x6c
        /*0042*/ 	.byte	0x65, 0x63, 0x74, 0x69, 0x76, 0x65, 0x2f, 0x73, 0x6d, 0x39, 0x30, 0x5f, 0x6d, 0x6d, 0x61, 0x5f
        /*0052*/ 	.byte	0x74, 0x6d, 0x61, 0x5f, 0x67, 0x6d, 0x6d, 0x61, 0x5f, 0x73, 0x73, 0x5f, 0x77, 0x61, 0x72, 0x70
        /*0062*/ 	.byte	0x73, 0x70, 0x65, 0x63, 0x69, 0x61, 0x6c, 0x69, 0x7a, 0x65, 0x64, 0x2e, 0x68, 0x70, 0x70, 0x00
	.type		__unnamed_1,@object
	.size		__unnamed_1,(.L_0 - __unnamed_1)
__unnamed_1:
        /* <DEDUP_REMOVED lines=173> */
        /*0b42*/ 	.byte	0x75, 0x74, 0x65, 0x3a, 0x3a, 0x69, 0x64, 0x65, 0x6e, 0x74, 0x69, 0x74, 0x79, 0x5d, 0x00
.L_0:


//--------------------- .nv.shared._ZN7cutlass13device_kernelINS_4gemm6kernel13GemmUniversalIN4cute5tupleIJiiiiEEENS1_10collective13CollectiveMmaINS1_34MainloopSm90TmaGmmaWarpSpecializedILi2ENS5_IJNS4_1CILi2EEENSA_ILi1EEESC_EEENS1_35KernelTmaWarpSpecializedCooperativeEEENS5_IJNSA_ILi192EEENSA_ILi240EEENSA_ILi256EEEEEEaNS5_IJlSC_lEEEaSK_NS4_8TiledMMAINS4_8MMA_AtomIJNS4_4SM904GMMA26MMA_64x16x32_S32S8S8_SS_TNEEEENS4_6LayoutISD_NS5_IJSC_NSA_ILi0EEESS_EEEEENS5_IJNS4_10UnderscoreESV_SV_EEEEENS4_13SM90_TMA_LOADENS4_14ComposedLayoutINS4_7SwizzleILi3ELi4ELi3EEENS4_18smem_ptr_flag_bitsILi8EEENSR_INS5_IJNSA_ILi8EEENSA_ILi128EEEEEENS5_IJS15_SC_EEEEEEEvNS4_8identityENS4_23SM90_TMA_LOAD_MULTICASTES19_vS1A_EENS_8epilogue10collective6detail29Sm90TmaWarpSpecializedAdapterINS1E_15DefaultEpilogueIaSK_SK_NS1D_6thread17LinearCombinationIaLi1EiiLNS1I_9ScaleType4KindE0ELNS_15FloatRoundStyleE2EaEENS1_15EpilogueDefaultEEEEEvvEEEEvNT_6ParamsE --------------------------
	.section	.nv.shared._ZN7cutlass13device_kernelINS_4gemm6kernel13GemmUniversalIN4cute5tupleIJiiiiEEENS1_10collective13CollectiveMmaINS1_34MainloopSm90TmaGmmaWarpSpecializedILi2ENS5_IJNS4_1CILi2EEENSA_ILi1EEESC_EEENS1_35KernelTmaWarpSpecializedCooperativeEEENS5_IJNSA_ILi192EEENSA_ILi240EEENSA_ILi256EEEEEEaNS5_IJlSC_lEEEaSK_NS4_8TiledMMAINS4_8MMA_AtomIJNS4_4SM904GMMA26MMA_64x16x32_S32S8S8_SS_TNEEEENS4_6LayoutISD_NS5_IJSC_NSA_ILi0EEESS_EEEEENS5_IJNS4_10UnderscoreESV_SV_EEEEENS4_13SM90_TMA_LOADENS4_14ComposedLayoutINS4_7SwizzleILi3ELi4ELi3EEENS4_18smem_ptr_flag_bitsILi8EEENSR_INS5_IJNSA_ILi8EEENSA_ILi128EEEEEENS5_IJS15_SC_EEEEEEEvNS4_8identityENS4_23SM90_TMA_LOAD_MULTICASTES19_vS1A_EENS_8epilogue10collective6detail29Sm90TmaWarpSpecializedAdapterINS1E_15DefaultEpilogueIaSK_SK_NS1D_6thread17LinearCombinationIaLi1EiiLNS1I_9ScaleType4KindE0ELNS_15FloatRoundStyleE2EaEENS1_15EpilogueDefaultEEEEEvvEEEEvNT_6ParamsE,"aw",@nobits
	.sectionflags	@""
	.align	16
	.zero		1024


//--------------------- .nv.shared.reserved.0     --------------------------
	.section	.nv.shared.reserved.0,"aw",@nobits
	.weak		__nv_reservedSMEM_offset_0_alias
	.size		__nv_reservedSMEM_offset_0_alias, 0, 0
	.other		__nv_reservedSMEM_offset_0_alias,@"STO_CUDA_RESERVED_SHARED STV_DEFAULT"
__nv_reservedSMEM_offset_0_alias:
	.zero		0


//--------------------- .nv.global                --------------------------
	.section	.nv.global,"aw",@nobits
.nv.global:
	.type		_ZN39_INTERNAL_7bdfef78_4_k_cu_7c3aa06f_99294cute1_E,@object
	.size		_ZN39_INTERNAL_7bdfef78_4_k_cu_7c3aa06f_99294cute1_E,(_ZN39_INTERNAL_7bdfef78_4_k_cu_7c3aa06f_99294cuda3std3__45__cpo6cbeginE - _ZN39_INTERNAL_7bdfef78_4_k_cu_7c3aa06f_99294cute1_E)
_ZN39_INTERNAL_7bdfef78_4_k_cu_7c3aa06f_99294cute1_E:
	.zero		1
	.type		_ZN39_INTERNAL_7bdfef78_4_k_cu_7c3aa06f_99294cuda3std3__45__cpo6cbeginE,@object
	.size		_ZN39_INTERNAL_7bdfef78_4_k_cu_7c3aa06f_99294cuda3std3__45__cpo6cbeginE,(_ZN39_INTERNAL_7bdfef78_4_k_cu_7c3aa06f_99294cuda3std3__48in_placeE - _ZN39_INTERNAL_7bdfef78_4_k_cu_7c3aa06f_99294cuda3std3__45__cpo6cbeginE)
_ZN39_INTERNAL_7bdfef78_4_k_cu_7c3aa06f_99294cuda3std3__45__cpo6cbeginE:
	.zero		1
	.type		_ZN39_INTERNAL_7bdfef78_4_k_cu_7c3aa06f_99294cuda3std3__48in_placeE,@object
	.size		_ZN39_INTERNAL_7bdfef78_4_k_cu_7c3aa06f_99294cuda3std3__48in_placeE,(_ZN39_INTERNAL_7bdfef78_4_k_cu_7c3aa06f_99294cuda3std6ranges3__45__cpo9iter_moveE - _ZN39_INTERNAL_7bdfef78_4_k_cu_7c3aa06f_99294cuda3std3__48in_placeE)
_ZN39_INTERNAL_7bdfef78_4_k_cu_7c3aa06f_99294cuda3std3__48in_placeE:
	.zero		1
	.type		_ZN39_INTERNAL_7bdfef78_4_k_cu_7c3aa06f_99294cuda3std6ranges3__45__cpo9iter_moveE,@object
	.size		_ZN39_INTERNAL_7bdfef78_4_k_cu_7c3aa06f_99294cuda3std6ranges3__45__cpo9iter_moveE,(_ZN39_INTERNAL_7bdfef78_4_k_cu_7c3aa06f_99294cuda3std3__45__cpo5beginE - _ZN39_INTERNAL_7bdfef78_4_k_cu_7c3aa06f_99294cuda3std6ranges3__45__cpo9iter_moveE)
_ZN39_INTERNAL_7bdfef78_4_k_cu_7c3aa06f_99294cuda3std6ranges3__45__cpo9iter_moveE:
	.zero		1
	.type		_ZN39_INTERNAL_7bdfef78_4_k_cu_7c3aa06f_99294cuda3std3__45__cpo5beginE,@object
	.size		_ZN39_INTERNAL_7bdfef78_4_k_cu_7c3aa06f_99294cuda3std3__45__cpo5beginE,(_ZN39_INTERNAL_7bdfef78_4_k_cu_7c3aa06f_99294cuda3std3__441_GLOBAL__N__7bdfef78_4_k_cu_7c3aa06f_99296ignoreE - _ZN39_INTERNAL_7bdfef78_4_k_cu_7c3aa06f_99294cuda3std3__45__cpo5beginE)
_ZN39_INTERNAL_7bdfef78_4_k_cu_7c3aa06f_99294cuda3std3__45__cpo5beginE:
	.zero		1
	.type		_ZN39_INTERNAL_7bdfef78_4_k_cu_7c3aa06f_99294cuda3std3__441_GLOBAL__N__7bdfef78_4_k_cu_7c3aa06f_99296ignoreE,@object
	.size		_ZN39_INTERNAL_7bdfef78_4_k_cu_7c3aa06f_99294cuda3std3__441_GLOBAL__N__7bdfef78_4_k_cu_7c3aa06f_99296ignoreE,(_ZN39_INTERNAL_7bdfef78_4_k_cu_7c3aa06f_99294cute7productE - _ZN39_INTERNAL_7bdfef78_4_k_cu_7c3aa06f_99294cuda3std3__441_GLOBAL__N__7bdfef78_4_k_cu_7c3aa06f_99296ignoreE)
_ZN39_INTERNAL_7bdfef78_4_k_cu_7c3aa06f_99294cuda3std3__441_GLOBAL__N__7bdfef78_4_k_cu_7c3aa06f_99296ignoreE:
	.zero		1
	.type		_ZN39_INTERNAL_7bdfef78_4_k_cu_7c3aa06f_99294cute7productE,@object
	.size		_ZN39_INTERNAL_7bdfef78_4_k_cu_7c3aa06f_99294cute7productE,(_ZN39_INTERNAL_7bdfef78_4_k_cu_7c3aa06f_99294cuda3std3__45__cpo3endE - _ZN39_INTERNAL_7bdfef78_4_k_cu_7c3aa06f_99294cute7productE)
_ZN39_INTERNAL_7bdfef78_4_k_cu_7c3aa06f_99294cute7productE:
	.zero		1
	.type		_ZN39_INTERNAL_7bdfef78_4_k_cu_7c3aa06f_99294cuda3std3__45__cpo3endE,@object
	.size		_ZN39_INTERNAL_7bdfef78_4_k_cu_7c3aa06f_99294cuda3std3__45__cpo3endE,(_ZN39_INTERNAL_7bdfef78_4_k_cu_7c3aa06f_99294cuda3std3__419piecewise_constructE - _ZN39_INTERNAL_7bdfef78_4_k_cu_7c3aa06f_99294cuda3std3__45__cpo3endE)
_ZN39_INTERNAL_7bdfef78_4_k_cu_7c3aa06f_99294cuda3std3__45__cpo3endE:
	.zero		1
	.type		_ZN39_INTERNAL_7bdfef78_4_k_cu_7c3aa06f_99294cuda3std3__419piecewise_constructE,@object
	.size		_ZN39_INTERNAL_7bdfef78_4_k_cu_7c3aa06f_99294cuda3std3__419piecewise_constructE,(_ZN39_INTERNAL_7bdfef78_4_k_cu_7c3aa06f_99294cuda3std3__45__cpo4cendE - _ZN39_INTERNAL_7bdfef78_4_k_cu_7c3aa06f_99294cuda3std3__419piecewise_constructE)
_ZN39_INTERNAL_7bdfef78_4_k_cu_7c3aa06f_99294cuda3std3__419piecewise_constructE:
	.zero		1
	.type		_ZN39_INTERNAL_7bdfef78_4_k_cu_7c3aa06f_99294cuda3std3__45__cpo4cendE,@object
	.size		_ZN39_INTERNAL_7bdfef78_4_k_cu_7c3aa06f_99294cuda3std3__45__cpo4cendE,(_ZN39_INTERNAL_7bdfef78_4_k_cu_7c3aa06f_99294cuda3std6ranges3__45__cpo4swapE - _ZN39_INTERNAL_7bdfef78_4_k_cu_7c3aa06f_99294cuda3std3__45__cpo4cendE)
_ZN39_INTERNAL_7bdfef78_4_k_cu_7c3aa06f_99294cuda3std3__45__cpo4cendE:
	.zero		1
	.type		_ZN39_INTERNAL_7bdfef78_4_k_cu_7c3aa06f_99294cuda3std6ranges3__45__cpo4swapE,@object
	.size		_ZN39_INTERNAL_7bdfef78_4_k_cu_7c3aa06f_99294cuda3std6ranges3__45__cpo4swapE,(.L_8 - _ZN39_INTERNAL_7bdfef78_4_k_cu_7c3aa06f_99294cuda3std6ranges3__45__cpo4swapE)
_ZN39_INTERNAL_7bdfef78_4_k_cu_7c3aa06f_99294cuda3std6ranges3__45__cpo4swapE:
	.zero		1
.L_8:


//--------------------- .nv.constant0._ZN7cutlass13device_kernelINS_4gemm6kernel13GemmUniversalIN4cute5tupleIJiiiiEEENS1_10collective13CollectiveMmaINS1_34MainloopSm90TmaGmmaWarpSpecializedILi2ENS5_IJNS4_1CILi2EEENSA_ILi1EEESC_EEENS1_35KernelTmaWarpSpecializedCooperativeEEENS5_IJNSA_ILi192EEENSA_ILi240EEENSA_ILi256EEEEEEaNS5_IJlSC_lEEEaSK_NS4_8TiledMMAINS4_8MMA_AtomIJNS4_4SM904GMMA26MMA_64x16x32_S32S8S8_SS_TNEEEENS4_6LayoutISD_NS5_IJSC_NSA_ILi0EEESS_EEEEENS5_IJNS4_10UnderscoreESV_SV_EEEEENS4_13SM90_TMA_LOADENS4_14ComposedLayoutINS4_7SwizzleILi3ELi4ELi3EEENS4_18smem_ptr_flag_bitsILi8EEENSR_INS5_IJNSA_ILi8EEENSA_ILi128EEEEEENS5_IJS15_SC_EEEEEEEvNS4_8identityENS4_23SM90_TMA_LOAD_MULTICASTES19_vS1A_EENS_8epilogue10collective6detail29Sm90TmaWarpSpecializedAdapterINS1E_15DefaultEpilogueIaSK_SK_NS1D_6thread17LinearCombinationIaLi1EiiLNS1I_9ScaleType4KindE0ELNS_15FloatRoundStyleE2EaEENS1_15EpilogueDefaultEEEEEvvEEEEvNT_6ParamsE --------------------------
	.section	.nv.constant0._ZN7cutlass13device_kernelINS_4gemm6kernel13GemmUniversalIN4cute5tupleIJiiiiEEENS1_10collective13CollectiveMmaINS1_34MainloopSm90TmaGmmaWarpSpecializedILi2ENS5_IJNS4_1CILi2EEENSA_ILi1EEESC_EEENS1_35KernelTmaWarpSpecializedCooperativeEEENS5_IJNSA_ILi192EEENSA_ILi240EEENSA_ILi256EEEEEEaNS5_IJlSC_lEEEaSK_NS4_8TiledMMAINS4_8MMA_AtomIJNS4_4SM904GMMA26MMA_64x16x32_S32S8S8_SS_TNEEEENS4_6LayoutISD_NS5_IJSC_NSA_ILi0EEESS_EEEEENS5_IJNS4_10UnderscoreESV_SV_EEEEENS4_13SM90_TMA_LOADENS4_14ComposedLayoutINS4_7SwizzleILi3ELi4ELi3EEENS4_18smem_ptr_flag_bitsILi8EEENSR_INS5_IJNSA_ILi8EEENSA_ILi128EEEEEENS5_IJS15_SC_EEEEEEEvNS4_8identityENS4_23SM90_TMA_LOAD_MULTICASTES19_vS1A_EENS_8epilogue10collective6detail29Sm90TmaWarpSpecializedAdapterINS1E_15DefaultEpilogueIaSK_SK_NS1D_6thread17LinearCombinationIaLi1EiiLNS1I_9ScaleType4KindE0ELNS_15FloatRoundStyleE2EaEENS1_15EpilogueDefaultEEEEEvvEEEEvNT_6ParamsE,"a",@progbits
	.sectionflags	@""
	.align	4
.nv.constant0._ZN7cutlass13device_kernelINS_4gemm6kernel13GemmUniversalIN4cute5tupleIJiiiiEEENS1_10collective13CollectiveMmaINS1_34MainloopSm90TmaGmmaWarpSpecializedILi2ENS5_IJNS4_1CILi2EEENSA_ILi1EEESC_EEENS1_35KernelTmaWarpSpecializedCooperativeEEENS5_IJNSA_ILi192EEENSA_ILi240EEENSA_ILi256EEEEEEaNS5_IJlSC_lEEEaSK_NS4_8TiledMMAINS4_8MMA_AtomIJNS4_4SM904GMMA26MMA_64x16x32_S32S8S8_SS_TNEEEENS4_6LayoutISD_NS5_IJSC_NSA_ILi0EEESS_EEEEENS5_IJNS4_10UnderscoreESV_SV_EEEEENS4_13SM90_TMA_LOADENS4_14ComposedLayoutINS4_7SwizzleILi3ELi4ELi3EEENS4_18smem_ptr_flag_bitsILi8EEENSR_INS5_IJNSA_ILi8EEENSA_ILi128EEEEEENS5_IJS15_SC_EEEEEEEvNS4_8identityENS4_23SM90_TMA_LOAD_MULTICASTES19_vS1A_EENS_8epilogue10collective6detail29Sm90TmaWarpSpecializedAdapterINS1E_15DefaultEpilogueIaSK_SK_NS1D_6thread17LinearCombinationIaLi1EiiLNS1I_9ScaleType4KindE0ELNS_15FloatRoundStyleE2EaEENS1_15EpilogueDefaultEEEEEvvEEEEvNT_6ParamsE:
	.zero		1664


//--------------------- SYMBOLS --------------------------

	.type		.nv.reservedSmem.offset0,@object
	.size		.nv.reservedSmem.offset0,0x4
	.type		__assertfail,@function
